// auto-generated by cutlass_sweep.fmha — config: {"arch": "sm_90", "direction": "fwd", "dtype": "bf16", "head_dim": 80, "mask": "causal", "schedule": "pingpong", "tile_kv": 64, "tile_q": 128}
#include "cutlass/cutlass.h"
#include "cute/tensor.hpp"
#include "cutlass/device_kernel.h"
#include "cutlass/kernel_hardware_info.h"
#include "88_hopper_fmha/collective/fmha_fusion.hpp"
#include "88_hopper_fmha/kernel/fmha_kernel_builder.hpp"

using namespace cute;
using Element = cutlass::bfloat16_t;
using TileShape = Shape<_128, _64, _80>;
using StrideQ = cute::tuple<int, _1, cute::tuple<int, int>>;
using StrideK = cute::tuple<int, _1, cute::tuple<int, int>>;
using StrideV = cute::tuple<int, cute::_1, cute::tuple<int, int>>;

using Kernel = typename cutlass::fmha::kernel::FmhaBuilder<
    Element, float, float,
    TileShape, StrideQ, StrideK, StrideV,
    cutlass::fmha::collective::CausalFusion,
    cutlass::gemm::KernelTmaWarpSpecializedPingpong
  >::Kernel;

auto* _anchor = &cutlass::device_kernel<Kernel>;


// ===== COMPILED SASS (sm_90a) =====

	.target	sm_90a

	.elftype	@"ET_EXEC"


//--------------------- .note.nv.tkinfo           --------------------------
	.section	.note.nv.tkinfo,"",@"SHT_NOTE"
	.sectionflags	@"SHF_NOTE_NV_TKINFO"
	.tkinfo
        /*0018*/ 	.word	0x00000002
        /*0030*/ 	.string	""
        /*0030*/ 	.string	"ptxas"
        /*0030*/ 	.string	"Cuda compilation tools, release 13.0, V13.0.88"
        /*0030*/ 	.string	"Build cuda_13.0.r13.0/compiler.36424714_0"
        /*0030*/ 	.string	"-arch sm_90a -m 64 "



//--------------------- .note.nv.cuinfo           --------------------------
	.section	.note.nv.cuinfo,"",@"SHT_NOTE"
	.sectionflags	@"SHF_NOTE_NV_CUINFO"
        /*0018*/ 	.short	0x0002
        /*001a*/ 	.short	0x005a
        /*001c*/ 	.short	0x0082
	.zero		2


//--------------------- .nv.info                  --------------------------
	.section	.nv.info,"",@"SHT_CUDA_INFO"
	.align	4


	//----- nvinfo : EIATTR_REGCOUNT
	.align		4
        /*0000*/ 	.byte	0x04, 0x2f
        /*0002*/ 	.short	(.L_16 - .L_15)
	.align		4
.L_15:
        /*0004*/ 	.word	index@(_ZN7cutlass13device_kernelINS_4fmha6kernel28FmhaKernelTmaWarpSpecializedINS1_10collective30FmhaMainloopTmaWarpSpecializedINS_10bfloat16_tEffN4cute5tupleIJNS7_1CILi128EEENS9_ILi64EEENS9_ILi80EEEEEENS8_IJiNS9_ILi1EEENS8_IJiiEEEEEESG_SG_NS4_12CausalFusionEJNS2_6OptionILNS2_3TagE0ENS9_ILb1EEEEENSI_ILSJ_2ESK_EEEEENS4_15FmhaFwdEpilogueIS6_fNS8_IJSB_SC_SB_EEEEENS2_23PersistentTileSchedulerEJSL_SM_EEEEEvNT_6ParamsE)
        /*0008*/ 	.word	0x000000a8


	//----- nvinfo : EIATTR_FRAME_SIZE
	.align		4
.L_16:
        /*000c*/ 	.byte	0x04, 0x11
        /*000e*/ 	.short	(.L_18 - .L_17)
	.align		4
.L_17:
        /*0010*/ 	.word	index@($__internal_0_$__cuda_sm20_rcp_rn_f32_slowpath)
        /*0014*/ 	.word	0x00000000


	//----- nvinfo : EIATTR_FRAME_SIZE
	.align		4
.L_18:
        /*0018*/ 	.byte	0x04, 0x11
        /*001a*/ 	.short	(.L_20 - .L_19)
	.align		4
.L_19:
        /*001c*/ 	.word	index@(_ZN7cutlass13device_kernelINS_4fmha6kernel28FmhaKernelTmaWarpSpecializedINS1_10collective30FmhaMainloopTmaWarpSpecializedINS_10bfloat16_tEffN4cute5tupleIJNS7_1CILi128EEENS9_ILi64EEENS9_ILi80EEEEEENS8_IJiNS9_ILi1EEENS8_IJiiEEEEEESG_SG_NS4_12CausalFusionEJNS2_6OptionILNS2_3TagE0ENS9_ILb1EEEEENSI_ILSJ_2ESK_EEEEENS4_15FmhaFwdEpilogueIS6_fNS8_IJSB_SC_SB_EEEEENS2_23PersistentTileSchedulerEJSL_SM_EEEEEvNT_6ParamsE)
        /*0020*/ 	.word	0x00000000


	//----- nvinfo : EIATTR_MIN_STACK_SIZE
	.align		4
.L_20:
        /*0024*/ 	.byte	0x04, 0x12
        /*0026*/ 	.short	(.L_22 - .L_21)
	.align		4
.L_21:
        /*0028*/ 	.word	index@(_ZN7cutlass13device_kernelINS_4fmha6kernel28FmhaKernelTmaWarpSpecializedINS1_10collective30FmhaMainloopTmaWarpSpecializedINS_10bfloat16_tEffN4cute5tupleIJNS7_1CILi128EEENS9_ILi64EEENS9_ILi80EEEEEENS8_IJiNS9_ILi1EEENS8_IJiiEEEEEESG_SG_NS4_12CausalFusionEJNS2_6OptionILNS2_3TagE0ENS9_ILb1EEEEENSI_ILSJ_2ESK_EEEEENS4_15FmhaFwdEpilogueIS6_fNS8_IJSB_SC_SB_EEEEENS2_23PersistentTileSchedulerEJSL_SM_EEEEEvNT_6ParamsE)
        /*002c*/ 	.word	0x00000000
.L_22:


//--------------------- .nv.compat                --------------------------
	.section	.nv.compat,"",@"SHT_CUDA_COMPAT_INFO"
	.align	4
        /*0000*/ 	.byte	0x02, 0x09, 0x01, 0x00, 0x02, 0x02, 0x04, 0x00, 0x02, 0x05, 0x05, 0x00, 0x03, 0x07, 0x01, 0x01
        /*0010*/ 	.byte	0x02, 0x03, 0x01, 0x00, 0x02, 0x06, 0x01, 0x00, 0x04, 0x0b, 0x08, 0x00, 0x00, 0x00, 0x00, 0x00
        /*0020*/ 	.byte	0x00, 0x00, 0x00, 0x00


//--------------------- .nv.info._ZN7cutlass13device_kernelINS_4fmha6kernel28FmhaKernelTmaWarpSpecializedINS1_10collective30FmhaMainloopTmaWarpSpecializedINS_10bfloat16_tEffN4cute5tupleIJNS7_1CILi128EEENS9_ILi64EEENS9_ILi80EEEEEENS8_IJiNS9_ILi1EEENS8_IJiiEEEEEESG_SG_NS4_12CausalFusionEJNS2_6OptionILNS2_3TagE0ENS9_ILb1EEEEENSI_ILSJ_2ESK_EEEEENS4_15FmhaFwdEpilogueIS6_fNS8_IJSB_SC_SB_EEEEENS2_23PersistentTileSchedulerEJSL_SM_EEEEEvNT_6ParamsE --------------------------
	.section	.nv.info._ZN7cutlass13device_kernelINS_4fmha6kernel28FmhaKernelTmaWarpSpecializedINS1_10collective30FmhaMainloopTmaWarpSpecializedINS_10bfloat16_tEffN4cute5tupleIJNS7_1CILi128EEENS9_ILi64EEENS9_ILi80EEEEEENS8_IJiNS9_ILi1EEENS8_IJiiEEEEEESG_SG_NS4_12CausalFusionEJNS2_6OptionILNS2_3TagE0ENS9_ILb1EEEEENSI_ILSJ_2ESK_EEEEENS4_15FmhaFwdEpilogueIS6_fNS8_IJSB_SC_SB_EEEEENS2_23PersistentTileSchedulerEJSL_SM_EEEEEvNT_6ParamsE,"",@"SHT_CUDA_INFO"
	.sectionflags	@""
	.align	4


	//----- nvinfo : EIATTR_CUDA_API_VERSION
	.align		4
        /*0000*/ 	.byte	0x04, 0x37
        /*0002*/ 	.short	(.L_24 - .L_23)
.L_23:
        /*0004*/ 	.word	0x00000082


	//----- nvinfo : EIATTR_KPARAM_INFO
	.align		4
.L_24:
        /*0008*/ 	.byte	0x04, 0x17
        /*000a*/ 	.short	(.L_26 - .L_25)
.L_25:
        /*000c*/ 	.word	0x00000000
        /*0010*/ 	.short	0x0000
        /*0012*/ 	.short	0x0070
        /*0014*/ 	.byte	0x00, 0xf0, 0x01, 0x20


	//----- nvinfo : EIATTR_SPARSE_MMA_MASK
	.align		4
.L_26:
        /*0018*/ 	.byte	0x03, 0x50
        /*001a*/ 	.short	0x0000


	//----- nvinfo : EIATTR_MAXREG_COUNT
	.align		4
        /*001c*/ 	.byte	0x03, 0x1b
        /*001e*/ 	.short	0x00a8


	//----- nvinfo : EIATTR_NUM_BARRIERS
	.align		4
        /*0020*/ 	.byte	0x02, 0x4c
        /*0022*/ 	.byte	0x02
	.zero		1


	//----- nvinfo : EIATTR_EXTERNS
	.align		4
        /*0024*/ 	.byte	0x04, 0x0f
        /*0026*/ 	.short	(.L_28 - .L_27)


	//   ....[0]....
	.align		4
.L_27:
        /*0028*/ 	.word	index@(__assertfail)


	//----- nvinfo : EIATTR_MERCURY_ISA_VERSION
	.align		4
.L_28:
        /*002c*/ 	.byte	0x03, 0x5f
        /*002e*/ 	.short	0x0101


	//----- nvinfo : EIATTR_INT_WARP_WIDE_INSTR_OFFSETS
	.align		4
        /*0030*/ 	.byte	0x04, 0x31
        /*0032*/ 	.short	(.L_30 - .L_29)


	//   ....[0]....
.L_29:
        /*0034*/ 	.word	0x00000760


	//   ....[1]....
        /*0038*/ 	.word	0x00000770


	//   ....[2]....
        /*003c*/ 	.word	0x00000780


	//   ....[3]....
        /*0040*/ 	.word	0x00000790


	//   ....[4]....
        /*0044*/ 	.word	0x00000800


	//   ....[5]....
        /*0048*/ 	.word	0x000009e0


	//   ....[6]....
        /*004c*/ 	.word	0x00000a90


	//----- nvinfo : EIATTR_COOP_GROUP_MASK_REGIDS
	.align		4
.L_30:
        /*0050*/ 	.byte	0x04, 0x29
        /*0052*/ 	.short	(.L_32 - .L_31)


	//   ....[0]....
.L_31:
        /*0054*/ 	.word	0xffffffff


	//   ....[1]....
        /*0058*/ 	.word	0xffffffff


	//   ....[2]....
        /*005c*/ 	.word	0xffffffff


	//   ....[3]....
        /*0060*/ 	.word	0xffffffff


	//   ....[4]....
        /*0064*/ 	.word	0xffffffff


	//   ....[5]....
        /*0068*/ 	.word	0xffffffff


	//   ....[6]....
        /*006c*/ 	.word	0xffffffff


	//   ....[7]....
        /*0070*/ 	.word	0xffffffff


	//   ....[8]....
        /*0074*/ 	.word	0xffffffff


	//   ....[9]....
        /*0078*/ 	.word	0xffffffff


	//   ....[10]....
        /*007c*/ 	.word	0xffffffff


	//   ....[11]....
        /*0080*/ 	.word	0xffffffff


	//   ....[12]....
        /*0084*/ 	.word	0xffffffff


	//   ....[13]....
        /*0088*/ 	.word	0xffffffff


	//   ....[14]....
        /*008c*/ 	.word	0xffffffff


	//   ....[15]....
        /*0090*/ 	.word	0xffffffff


	//   ....[16]....
        /*0094*/ 	.word	0xffffffff


	//   ....[17]....
        /*0098*/ 	.word	0xffffffff


	//   ....[18]....
        /*009c*/ 	.word	0xffffffff


	//   ....[19]....
        /*00a0*/ 	.word	0xffffffff


	//   ....[20]....
        /*00a4*/ 	.word	0xffffffff


	//   ....[21]....
        /*00a8*/ 	.word	0xffffffff


	//----- nvinfo : EIATTR_COOP_GROUP_INSTR_OFFSETS
	.align		4
.L_32:
        /*00ac*/ 	.byte	0x04, 0x28
        /*00ae*/ 	.short	(.L_34 - .L_33)


	//   ....[0]....
.L_33:
        /*00b0*/ 	.word	0x00000070


	//   ....[1]....
        /*00b4*/ 	.word	0x000000a0


	//   ....[2]....
        /*00b8*/ 	.word	0x000001d0


	//   ....[3]....
        /*00bc*/ 	.word	0x000003e0


	//   ....[4]....
        /*00c0*/ 	.word	0x000005a0


	//   ....[5]....
        /*00c4*/ 	.word	0x00000700


	//   ....[6]....
        /*00c8*/ 	.word	0x00001c20


	//   ....[7]....
        /*00cc*/ 	.word	0x00001ce0


	//   ....[8]....
        /*00d0*/ 	.word	0x00001d60


	//   ....[9]....
        /*00d4*/ 	.word	0x00001ec0


	//   ....[10]....
        /*00d8*/ 	.word	0x00003860


	//   ....[11]....
        /*00dc*/ 	.word	0x00003880


	//   ....[12]....
        /*00e0*/ 	.word	0x00003b00


	//   ....[13]....
        /*00e4*/ 	.word	0x00003c00


	//   ....[14]....
        /*00e8*/ 	.word	0x00005af0


	//   ....[15]....
        /*00ec*/ 	.word	0x00005bf0


	//   ....[16]....
        /*00f0*/ 	.word	0x00006010


	//   ....[17]....
        /*00f4*/ 	.word	0x00006110


	//   ....[18]....
        /*00f8*/ 	.word	0x00007a00


	//   ....[19]....
        /*00fc*/ 	.word	0x00007a40


	//   ....[20]....
        /*0100*/ 	.word	0x00007a70


	//   ....[21]....
        /*0104*/ 	.word	0x00007a90


	//----- nvinfo : EIATTR_REG_RECONFIG
	.align		4
.L_34:
        /*0108*/ 	.byte	0x01, 0x54
	.zero		2


	//----- nvinfo : EIATTR_SYSCALL_OFFSETS
	.align		4
        /*010c*/ 	.byte	0x04, 0x46
        /*010e*/ 	.short	(.L_36 - .L_35)


	//   ....[0]....
.L_35:
        /*0110*/ 	.word	0x00008550


	//   ....[1]....
        /*0114*/ 	.word	0x000086b0


	//----- nvinfo : EIATTR_MBARRIER_INSTR_OFFSETS
	.align		4
.L_36:
        /*0118*/ 	.byte	0x04, 0x39
        /*011a*/ 	.short	(.L_38 - .L_37)


	//   ....[0]....
.L_37:
        /*011c*/ 	.word	0x00000390
        /*0120*/ 	.word	0x000000ff
        /*0124*/ 	.word	0x00013a50
        /*0128*/ 	.short	0x0100
        /*012a*/ 	.byte	0x08
	.zero		1


	//   ....[1]....
        /*012c*/ 	.word	0x000003a0
        /*0130*/ 	.word	0x000000ff
        /*0134*/ 	.word	0x00013a60
        /*0138*/ 	.short	0x0100
        /*013a*/ 	.byte	0x08
	.zero		1


	//   ....[2]....
        /*013c*/ 	.word	0x000003b0
        /*0140*/ 	.word	0x000000ff
        /*0144*/ 	.word	0x00013a58
        /*0148*/ 	.short	0x0100
        /*014a*/ 	.byte	0x08
	.zero		1


	//   ....[3]....
        /*014c*/ 	.word	0x000003c0
        /*0150*/ 	.word	0x000000ff
        /*0154*/ 	.word	0x00013a68
        /*0158*/ 	.short	0x0100
        /*015a*/ 	.byte	0x08
	.zero		1


	//   ....[4]....
        /*015c*/ 	.word	0x000004f0
        /*0160*/ 	.word	0x000000ff
        /*0164*/ 	.word	0x00013a00
        /*0168*/ 	.short	0x0100
        /*016a*/ 	.byte	0x08
	.zero		1


	//   ....[5]....
        /*016c*/ 	.word	0x00000500
        /*0170*/ 	.word	0x000000ff
        /*0174*/ 	.word	0x00013a28
        /*0178*/ 	.short	0x0100
        /*017a*/ 	.byte	0x08
	.zero		1


	//   ....[6]....
        /*017c*/ 	.word	0x00000510
        /*0180*/ 	.word	0x000000ff
        /*0184*/ 	.word	0x00013a08
        /*0188*/ 	.short	0x0100
        /*018a*/ 	.byte	0x08
	.zero		1


	//   ....[7]....
        /*018c*/ 	.word	0x00000520
        /*0190*/ 	.word	0x000000ff
        /*0194*/ 	.word	0x00013a30
        /*0198*/ 	.short	0x0100
        /*019a*/ 	.byte	0x08
	.zero		1


	//   ....[8]....
        /*019c*/ 	.word	0x00000530
        /*01a0*/ 	.word	0x000000ff
        /*01a4*/ 	.word	0x00013a10
        /*01a8*/ 	.short	0x0100
        /*01aa*/ 	.byte	0x08
	.zero		1


	//   ....[9]....
        /*01ac*/ 	.word	0x00000540
        /*01b0*/ 	.word	0x000000ff
        /*01b4*/ 	.word	0x00013a38
        /*01b8*/ 	.short	0x0100
        /*01ba*/ 	.byte	0x08
	.zero		1


	//   ....[10]....
        /*01bc*/ 	.word	0x00000550
        /*01c0*/ 	.word	0x000000ff
        /*01c4*/ 	.word	0x00013a18
        /*01c8*/ 	.short	0x0100
        /*01ca*/ 	.byte	0x08
	.zero		1


	//   ....[11]....
        /*01cc*/ 	.word	0x00000560
        /*01d0*/ 	.word	0x000000ff
        /*01d4*/ 	.word	0x00013a40
        /*01d8*/ 	.short	0x0100
        /*01da*/ 	.byte	0x08
	.zero		1


	//   ....[12]....
        /*01dc*/ 	.word	0x00000570
        /*01e0*/ 	.word	0x000000ff
        /*01e4*/ 	.word	0x00013a20
        /*01e8*/ 	.short	0x0100
        /*01ea*/ 	.byte	0x08
	.zero		1


	//   ....[13]....
        /*01ec*/ 	.word	0x00000580
        /*01f0*/ 	.word	0x000000ff
        /*01f4*/ 	.word	0x00013a48
        /*01f8*/ 	.short	0x0100
        /*01fa*/ 	.byte	0x08
	.zero		1


	//   ....[14]....
        /*01fc*/ 	.word	0x000006b0
        /*0200*/ 	.word	0x000000ff
        /*0204*/ 	.word	0x00013a70
        /*0208*/ 	.short	0x0100
        /*020a*/ 	.byte	0x08
	.zero		1


	//   ....[15]....
        /*020c*/ 	.word	0x000006c0
        /*0210*/ 	.word	0x000000ff
        /*0214*/ 	.word	0x00013a80
        /*0218*/ 	.short	0x0100
        /*021a*/ 	.byte	0x08
	.zero		1


	//   ....[16]....
        /*021c*/ 	.word	0x000006d0
        /*0220*/ 	.word	0x000000ff
        /*0224*/ 	.word	0x00013a78
        /*0228*/ 	.short	0x0100
        /*022a*/ 	.byte	0x08
	.zero		1


	//   ....[17]....
        /*022c*/ 	.word	0x000006e0
        /*0230*/ 	.word	0x000000ff
        /*0234*/ 	.word	0x00013a88
        /*0238*/ 	.short	0x0100
        /*023a*/ 	.byte	0x08
	.zero		1


	//   ....[18]....
        /*023c*/ 	.word	0x00000820
        /*0240*/ 	.word	0x000000ff
        /*0244*/ 	.word	0x00013a90
        /*0248*/ 	.short	0x0100
        /*024a*/ 	.byte	0x06
	.zero		1


	//   ....[19]....
        /*024c*/ 	.word	0x00000830
        /*0250*/ 	.word	0x000000ff
        /*0254*/ 	.word	0x00013a98
        /*0258*/ 	.short	0x0100
        /*025a*/ 	.byte	0x06
	.zero		1


	//   ....[20]....
        /*025c*/ 	.word	0x00000840
        /*0260*/ 	.word	0x000000ff
        /*0264*/ 	.word	0x00013aa0
        /*0268*/ 	.short	0x0100
        /*026a*/ 	.byte	0x06
	.zero		1


	//   ....[21]....
        /*026c*/ 	.word	0x00000850
        /*0270*/ 	.word	0x000000ff
        /*0274*/ 	.word	0x00013aa8
        /*0278*/ 	.short	0x0100
        /*027a*/ 	.byte	0x06
	.zero		1


	//   ....[22]....
        /*027c*/ 	.word	0x00000950
        /*0280*/ 	.word	0x000000ff
        /*0284*/ 	.word	0x00013ac0
        /*0288*/ 	.short	0x0100
        /*028a*/ 	.byte	0x08
	.zero		1


	//   ....[23]....
        /*028c*/ 	.word	0x00000960
        /*0290*/ 	.word	0x000000ff
        /*0294*/ 	.word	0x00013ae0
        /*0298*/ 	.short	0x0100
        /*029a*/ 	.byte	0x08
	.zero		1


	//   ....[24]....
        /*029c*/ 	.word	0x00000970
        /*02a0*/ 	.word	0x000000ff
        /*02a4*/ 	.word	0x00013ac8
        /*02a8*/ 	.short	0x0100
        /*02aa*/ 	.byte	0x08
	.zero		1


	//   ....[25]....
        /*02ac*/ 	.word	0x00000980
        /*02b0*/ 	.word	0x000000ff
        /*02b4*/ 	.word	0x00013ae8
        /*02b8*/ 	.short	0x0100
        /*02ba*/ 	.byte	0x08
	.zero		1


	//   ....[26]....
        /*02bc*/ 	.word	0x00000990
        /*02c0*/ 	.word	0x000000ff
        /*02c4*/ 	.word	0x00013ad0
        /*02c8*/ 	.short	0x0100
        /*02ca*/ 	.byte	0x08
	.zero		1


	//   ....[27]....
        /*02cc*/ 	.word	0x000009a0
        /*02d0*/ 	.word	0x000000ff
        /*02d4*/ 	.word	0x00013af0
        /*02d8*/ 	.short	0x0100
        /*02da*/ 	.byte	0x08
	.zero		1


	//   ....[28]....
        /*02dc*/ 	.word	0x000009b0
        /*02e0*/ 	.word	0x000000ff
        /*02e4*/ 	.word	0x00013ad8
        /*02e8*/ 	.short	0x0100
        /*02ea*/ 	.byte	0x08
	.zero		1


	//   ....[29]....
        /*02ec*/ 	.word	0x000009c0
        /*02f0*/ 	.word	0x000000ff
        /*02f4*/ 	.word	0x00013af8
        /*02f8*/ 	.short	0x0100
        /*02fa*/ 	.byte	0x08
	.zero		1


	//   ....[30]....
        /*02fc*/ 	.word	0x00000ac0
        /*0300*/ 	.word	0x000000ff
        /*0304*/ 	.word	0x00013ab0
        /*0308*/ 	.short	0x0100
        /*030a*/ 	.byte	0x06
	.zero		1


	//   ....[31]....
        /*030c*/ 	.word	0x000013e0
        /*0310*/ 	.word	0x000000ff
        /*0314*/ 	.word	0x00013a50
        /*0318*/ 	.short	0x010a
        /*031a*/ 	.byte	0x04
	.zero		1


	//   ....[32]....
        /*031c*/ 	.word	0x00001490
        /*0320*/ 	.word	0x000000ff
        /*0324*/ 	.word	0x00013a00
        /*0328*/ 	.short	0x010a
        /*032a*/ 	.byte	0x1a
	.zero		1


	//   ....[33]....
        /*032c*/ 	.word	0x000014b0
        /*0330*/ 	.word	0x000000ff
        /*0334*/ 	.word	0xfffffff8
        /*0338*/ 	.short	0x010a
        /*033a*/ 	.byte	0x18
	.zero		1


	//   ....[34]....
        /*033c*/ 	.word	0x000028f0
        /*0340*/ 	.word	0x0000001a
        /*0344*/ 	.word	0x00000000
        /*0348*/ 	.short	0x0101
        /*034a*/ 	.byte	0x1b
	.zero		1


	//   ....[35]....
        /*034c*/ 	.word	0x00002b90
        /*0350*/ 	.word	0x000000ff
        /*0354*/ 	.word	0x00013a00
        /*0358*/ 	.short	0x010a
        /*035a*/ 	.byte	0x06
	.zero		1


	//   ....[36]....
        /*035c*/ 	.word	0x00003370
        /*0360*/ 	.word	0x000000ff
        /*0364*/ 	.word	0x00000000
        /*0368*/ 	.short	0x0101
        /*036a*/ 	.byte	0x1a
	.zero		1


	//   ....[37]....
        /*036c*/ 	.word	0x000034c0
        /*0370*/ 	.word	0x000000ff
        /*0374*/ 	.word	0x00013a00
        /*0378*/ 	.short	0x010a
        /*037a*/ 	.byte	0x06
	.zero		1


	//   ....[38]....
        /*037c*/ 	.word	0x00004700
        /*0380*/ 	.word	0x000000ff
        /*0384*/ 	.word	0x00013a00
        /*0388*/ 	.short	0x010a
        /*038a*/ 	.byte	0x06
	.zero		1


	//   ....[39]....
        /*038c*/ 	.word	0x00004a50
        /*0390*/ 	.word	0x000000ff
        /*0394*/ 	.word	0x00013a00
        /*0398*/ 	.short	0x010a
        /*039a*/ 	.byte	0x06
	.zero		1


	//   ....[40]....
        /*039c*/ 	.word	0x00005220
        /*03a0*/ 	.word	0x000000ff
        /*03a4*/ 	.word	0x00000000
        /*03a8*/ 	.short	0x0101
        /*03aa*/ 	.byte	0x06
	.zero		1


	//   ....[41]....
        /*03ac*/ 	.word	0x000052d0
        /*03b0*/ 	.word	0x000000ff
        /*03b4*/ 	.word	0x00000000
        /*03b8*/ 	.short	0x0101
        /*03ba*/ 	.byte	0x06
	.zero		1


	//   ....[42]....
        /*03bc*/ 	.word	0x00005480
        /*03c0*/ 	.word	0x000000ff
        /*03c4*/ 	.word	0x00013a00
        /*03c8*/ 	.short	0x010a
        /*03ca*/ 	.byte	0x06
	.zero		1


	//   ....[43]....
        /*03cc*/ 	.word	0x00006b60
        /*03d0*/ 	.word	0x000000ff
        /*03d4*/ 	.word	0x00013a00
        /*03d8*/ 	.short	0x010a
        /*03da*/ 	.byte	0x06
	.zero		1


	//   ....[44]....
        /*03dc*/ 	.word	0x00006f20
        /*03e0*/ 	.word	0x000000ff
        /*03e4*/ 	.word	0x00013a00
        /*03e8*/ 	.short	0x010a
        /*03ea*/ 	.byte	0x06
	.zero		1


	//   ....[45]....
        /*03ec*/ 	.word	0x000076f0
        /*03f0*/ 	.word	0x000000ff
        /*03f4*/ 	.word	0x00000000
        /*03f8*/ 	.short	0x0101
        /*03fa*/ 	.byte	0x06
	.zero		1


	//   ....[46]....
        /*03fc*/ 	.word	0x000077a0
        /*0400*/ 	.word	0x000000ff
        /*0404*/ 	.word	0x00000000
        /*0408*/ 	.short	0x0101
        /*040a*/ 	.byte	0x06
	.zero		1


	//   ....[47]....
        /*040c*/ 	.word	0x00007950
        /*0410*/ 	.word	0x000000ff
        /*0414*/ 	.word	0x00000000
        /*0418*/ 	.short	0x0101
        /*041a*/ 	.byte	0x04
	.zero		1


	//   ....[48]....
        /*041c*/ 	.word	0x000079d0
        /*0420*/ 	.word	0x000000ff
        /*0424*/ 	.word	0x00000000
        /*0428*/ 	.short	0x0101
        /*042a*/ 	.byte	0x19
	.zero		1


	//   ....[49]....
        /*042c*/ 	.word	0x00007f90
        /*0430*/ 	.word	0x000000ff
        /*0434*/ 	.word	0x00000008
        /*0438*/ 	.short	0x010a
        /*043a*/ 	.byte	0x18
	.zero		1


	//   ....[50]....
        /*043c*/ 	.word	0x00009480
        /*0440*/ 	.word	0x00000000
        /*0444*/ 	.word	0x00013a90
        /*0448*/ 	.short	0x0101
        /*044a*/ 	.byte	0x25
	.zero		1


	//   ....[51]....
        /*044c*/ 	.word	0x00009840
        /*0450*/ 	.word	0x00000007
        /*0454*/ 	.word	0x00013a60
        /*0458*/ 	.short	0x010a
        /*045a*/ 	.byte	0x3f
	.zero		1


	//   ....[52]....
        /*045c*/ 	.word	0x00009c10
        /*0460*/ 	.word	0x00000007
        /*0464*/ 	.word	0x00013ab0
        /*0468*/ 	.short	0x0101
        /*046a*/ 	.byte	0x3f
	.zero		1


	//   ....[53]....
        /*046c*/ 	.word	0x00009c20
        /*0470*/ 	.word	0x00000007
        /*0474*/ 	.word	0x00013ab0
        /*0478*/ 	.short	0x010a
        /*047a*/ 	.byte	0x3f
	.zero		1


	//   ....[54]....
        /*047c*/ 	.word	0x00009cc0
        /*0480*/ 	.word	0x00000004
        /*0484*/ 	.word	0x00013a60
        /*0488*/ 	.short	0x010a
        /*048a*/ 	.byte	0x3f
	.zero		1


	//   ....[55]....
        /*048c*/ 	.word	0x0000a430
        /*0490*/ 	.word	0x00000008
        /*0494*/ 	.word	0x00013a28
        /*0498*/ 	.short	0x010a
        /*049a*/ 	.byte	0x3f
	.zero		1


	//   ....[56]....
        /*049c*/ 	.word	0x0000a7e0
        /*04a0*/ 	.word	0x00000005
        /*04a4*/ 	.word	0x00013ab0
        /*04a8*/ 	.short	0x0101
        /*04aa*/ 	.byte	0x3f
	.zero		1


	//   ....[57]....
        /*04ac*/ 	.word	0x0000a7f0
        /*04b0*/ 	.word	0x00000005
        /*04b4*/ 	.word	0x00013ab0
        /*04b8*/ 	.short	0x010a
        /*04ba*/ 	.byte	0x3f
	.zero		1


	//   ....[58]....
        /*04bc*/ 	.word	0x0000a8a0
        /*04c0*/ 	.word	0x00000007
        /*04c4*/ 	.word	0x00013a28
        /*04c8*/ 	.short	0x010a
        /*04ca*/ 	.byte	0x3f
	.zero		1


	//   ....[59]....
        /*04cc*/ 	.word	0x0000aca0
        /*04d0*/ 	.word	0x00000007
        /*04d4*/ 	.word	0x00013a28
        /*04d8*/ 	.short	0x010a
        /*04da*/ 	.byte	0x3f
	.zero		1


	//   ....[60]....
        /*04dc*/ 	.word	0x0000b070
        /*04e0*/ 	.word	0x00000007
        /*04e4*/ 	.word	0x00013a28
        /*04e8*/ 	.short	0x010a
        /*04ea*/ 	.byte	0x3f
	.zero		1


	//   ....[61]....
        /*04ec*/ 	.word	0x0000b490
        /*04f0*/ 	.word	0x00000004
        /*04f4*/ 	.word	0x00013a50
        /*04f8*/ 	.short	0x010a
        /*04fa*/ 	.byte	0x3f
	.zero		1


	//   ....[62]....
        /*04fc*/ 	.word	0x0000b4f0
        /*0500*/ 	.word	0x00000006
        /*0504*/ 	.word	0x00013a00
        /*0508*/ 	.short	0x010a
        /*050a*/ 	.byte	0x3f
	.zero		1


	//   ....[63]....
        /*050c*/ 	.word	0x0000b550
        /*0510*/ 	.word	0x00000003
        /*0514*/ 	.word	0xfffffff8
        /*0518*/ 	.short	0x010a
        /*051a*/ 	.byte	0x3f
	.zero		1


	//   ....[64]....
        /*051c*/ 	.word	0x0000b5b0
        /*0520*/ 	.word	0x00000008
        /*0524*/ 	.word	0x00013a00
        /*0528*/ 	.short	0x010a
        /*052a*/ 	.byte	0x3f
	.zero		1


	//   ....[65]....
        /*052c*/ 	.word	0x0000b610
        /*0530*/ 	.word	0x00000005
        /*0534*/ 	.word	0x00013a00
        /*0538*/ 	.short	0x010a
        /*053a*/ 	.byte	0x3f
	.zero		1


	//   ....[66]....
        /*053c*/ 	.word	0x0000b670
        /*0540*/ 	.word	0x00000000
        /*0544*/ 	.word	0x00013a00
        /*0548*/ 	.short	0x010a
        /*054a*/ 	.byte	0x3f
	.zero		1


	//   ....[67]....
        /*054c*/ 	.word	0x0000b6d0
        /*0550*/ 	.word	0x00000005
        /*0554*/ 	.word	0x00013a00
        /*0558*/ 	.short	0x010a
        /*055a*/ 	.byte	0x3f
	.zero		1


	//   ....[68]....
        /*055c*/ 	.word	0x0000b730
        /*0560*/ 	.word	0x00000009
        /*0564*/ 	.word	0x00013a00
        /*0568*/ 	.short	0x010a
        /*056a*/ 	.byte	0x3f
	.zero		1


	//   ....[69]....
        /*056c*/ 	.word	0x0000b790
        /*0570*/ 	.word	0x00000003
        /*0574*/ 	.word	0x00000008
        /*0578*/ 	.short	0x010a
        /*057a*/ 	.byte	0x3f
	.zero		1


	//   ....[70]....
        /*057c*/ 	.word	0x0000b860
        /*0580*/ 	.word	0x00000007
        /*0584*/ 	.word	0x00013a60
        /*0588*/ 	.short	0x010a
        /*058a*/ 	.byte	0x3f
	.zero		1


	//   ....[71]....
        /*058c*/ 	.word	0x0000b8b0
        /*0590*/ 	.word	0x00000007
        /*0594*/ 	.word	0x00013ab0
        /*0598*/ 	.short	0x010a
        /*059a*/ 	.byte	0x3f
	.zero		1


	//   ....[72]....
        /*059c*/ 	.word	0x0000b900
        /*05a0*/ 	.word	0x00000004
        /*05a4*/ 	.word	0x00013a60
        /*05a8*/ 	.short	0x010a
        /*05aa*/ 	.byte	0x3f
	.zero		1


	//   ....[73]....
        /*05ac*/ 	.word	0x0000b9d0
        /*05b0*/ 	.word	0x00000008
        /*05b4*/ 	.word	0x00013a28
        /*05b8*/ 	.short	0x010a
        /*05ba*/ 	.byte	0x3f
	.zero		1


	//   ....[74]....
        /*05bc*/ 	.word	0x0000ba20
        /*05c0*/ 	.word	0x00000005
        /*05c4*/ 	.word	0x00013ab0
        /*05c8*/ 	.short	0x010a
        /*05ca*/ 	.byte	0x3f
	.zero		1


	//   ....[75]....
        /*05cc*/ 	.word	0x0000ba70
        /*05d0*/ 	.word	0x00000007
        /*05d4*/ 	.word	0x00013a28
        /*05d8*/ 	.short	0x010a
        /*05da*/ 	.byte	0x3f
	.zero		1


	//   ....[76]....
        /*05dc*/ 	.word	0x0000bac0
        /*05e0*/ 	.word	0x00000007
        /*05e4*/ 	.word	0x00013a28
        /*05e8*/ 	.short	0x010a
        /*05ea*/ 	.byte	0x3f
	.zero		1


	//   ....[77]....
        /*05ec*/ 	.word	0x0000bb10
        /*05f0*/ 	.word	0x00000007
        /*05f4*/ 	.word	0x00013a28
        /*05f8*/ 	.short	0x010a
        /*05fa*/ 	.byte	0x3f
	.zero		1


	//----- nvinfo : EIATTR_NUM_MBARRIERS
	.align		4
.L_38:
        /*05fc*/ 	.byte	0x03, 0x38
        /*05fe*/ 	.short	0x001f


	//----- nvinfo : EIATTR_EXIT_INSTR_OFFSETS
	.align		4
        /*0600*/ 	.byte	0x04, 0x1c
        /*0602*/ 	.short	(.L_40 - .L_39)


	//   ....[0]....
.L_39:
        /*0604*/ 	.word	0x00000b20


	//   ....[1]....
        /*0608*/ 	.word	0x00000b90


	//   ....[2]....
        /*060c*/ 	.word	0x000094b0


	//   ....[3]....
        /*0610*/ 	.word	0x00009510


	//   ....[4]....
        /*0614*/ 	.word	0x00009540


	//   ....[5]....
        /*0618*/ 	.word	0x0000a080


	//   ....[6]....
        /*061c*/ 	.word	0x0000a0b0


	//   ....[7]....
        /*0620*/ 	.word	0x0000b470


	//----- nvinfo : EIATTR_MAX_THREADS
	.align		4
.L_40:
        /*0624*/ 	.byte	0x04, 0x05
        /*0626*/ 	.short	(.L_42 - .L_41)
.L_41:
        /*0628*/ 	.word	0x00000180
        /*062c*/ 	.word	0x00000001
        /*0630*/ 	.word	0x00000001


	//----- nvinfo : EIATTR_CRS_STACK_SIZE
	.align		4
.L_42:
        /*0634*/ 	.byte	0x04, 0x1e
        /*0636*/ 	.short	(.L_44 - .L_43)
.L_43:
        /*0638*/ 	.word	0x00000000


	//----- nvinfo : EIATTR_CBANK_PARAM_SIZE
	.align		4
.L_44:
        /*063c*/ 	.byte	0x03, 0x19
        /*063e*/ 	.short	0x0870


	//----- nvinfo : EIATTR_PARAM_CBANK
	.align		4
        /*0640*/ 	.byte	0x04, 0x0a
        /*0642*/ 	.short	(.L_46 - .L_45)
	.align		4
.L_45:
        /*0644*/ 	.word	index@(.nv.constant0._ZN7cutlass13device_kernelINS_4fmha6kernel28FmhaKernelTmaWarpSpecializedINS1_10collective30FmhaMainloopTmaWarpSpecializedINS_10bfloat16_tEffN4cute5tupleIJNS7_1CILi128EEENS9_ILi64EEENS9_ILi80EEEEEENS8_IJiNS9_ILi1EEENS8_IJiiEEEEEESG_SG_NS4_12CausalFusionEJNS2_6OptionILNS2_3TagE0ENS9_ILb1EEEEENSI_ILSJ_2ESK_EEEEENS4_15FmhaFwdEpilogueIS6_fNS8_IJSB_SC_SB_EEEEENS2_23PersistentTileSchedulerEJSL_SM_EEEEEvNT_6ParamsE)
        /*0648*/ 	.short	0x0210
        /*064a*/ 	.short	0x0870


	//----- nvinfo : EIATTR_SW_WAR
	.align		4
.L_46:
        /*064c*/ 	.byte	0x04, 0x36
        /*064e*/ 	.short	(.L_48 - .L_47)
.L_47:
        /*0650*/ 	.word	0x00000008
.L_48:


//--------------------- .nv.callgraph             --------------------------
	.section	.nv.callgraph,"",@"SHT_CUDA_CALLGRAPH"
	.align	4
	.sectionentsize	8
	.align		4
        /*0000*/ 	.word	0x00000000
	.align		4
        /*0004*/ 	.word	0xffffffff
	.align		4
        /*0008*/ 	.word	index@(_ZN7cutlass13device_kernelINS_4fmha6kernel28FmhaKernelTmaWarpSpecializedINS1_10collective30FmhaMainloopTmaWarpSpecializedINS_10bfloat16_tEffN4cute5tupleIJNS7_1CILi128EEENS9_ILi64EEENS9_ILi80EEEEEENS8_IJiNS9_ILi1EEENS8_IJiiEEEEEESG_SG_NS4_12CausalFusionEJNS2_6OptionILNS2_3TagE0ENS9_ILb1EEEEENSI_ILSJ_2ESK_EEEEENS4_15FmhaFwdEpilogueIS6_fNS8_IJSB_SC_SB_EEEEENS2_23PersistentTileSchedulerEJSL_SM_EEEEEvNT_6ParamsE)
	.align		4
        /*000c*/ 	.word	index@(__assertfail)
	.align		4
        /*0010*/ 	.word	0x00000000
	.align		4
        /*0014*/ 	.word	0xfffffffe
	.align		4
        /*0018*/ 	.word	0x00000000
	.align		4
        /*001c*/ 	.word	0xfffffffd
	.align		4
        /*0020*/ 	.word	0x00000000
	.align		4
        /*0024*/ 	.word	0xfffffffc


//--------------------- .nv.constant4             --------------------------
	.section	.nv.constant4,"a",@progbits
	.align	8
	.align		8
.nv.constant4:
        /*0000*/ 	.dword	__assertfail
	.align		8
        /*0008*/ 	.dword	__unnamed_1
	.align		8
        /*0010*/ 	.dword	__unnamed_2
	.align		8
        /*0018*/ 	.dword	_ZN39_INTERNAL_536409b4_4_k_cu_1216b2d0_33214cuda3std3__45__cpo5beginE
	.align		8
        /*0020*/ 	.dword	_ZN39_INTERNAL_536409b4_4_k_cu_1216b2d0_33214cuda3std3__45__cpo3endE
	.align		8
        /*0028*/ 	.dword	_ZN39_INTERNAL_536409b4_4_k_cu_1216b2d0_33214cuda3std3__45__cpo6cbeginE
	.align		8
        /*0030*/ 	.dword	_ZN39_INTERNAL_536409b4_4_k_cu_1216b2d0_33214cuda3std3__45__cpo4cendE
	.align		8
        /*0038*/ 	.dword	_ZN39_INTERNAL_536409b4_4_k_cu_1216b2d0_33214cuda3std3__441_GLOBAL__N__536409b4_4_k_cu_1216b2d0_33216ignoreE
	.align		8
        /*0040*/ 	.dword	_ZN39_INTERNAL_536409b4_4_k_cu_1216b2d0_33214cuda3std3__419piecewise_constructE
	.align		8
        /*0048*/ 	.dword	_ZN39_INTERNAL_536409b4_4_k_cu_1216b2d0_33214cuda3std3__48in_placeE
	.align		8
        /*0050*/ 	.dword	_ZN39_INTERNAL_536409b4_4_k_cu_1216b2d0_33214cuda3std6ranges3__45__cpo4swapE
	.align		8
        /*0058*/ 	.dword	_ZN39_INTERNAL_536409b4_4_k_cu_1216b2d0_33214cuda3std6ranges3__45__cpo9iter_moveE
	.align		8
        /*0060*/ 	.dword	_ZN39_INTERNAL_536409b4_4_k_cu_1216b2d0_33214cute7productE
	.align		8
        /*0068*/ 	.dword	_ZN39_INTERNAL_536409b4_4_k_cu_1216b2d0_33214cute1_E
	.align		8
        /*0070*/ 	.dword	$str$24
	.align		8
        /*0078*/ 	.dword	$str$25


//--------------------- .text._ZN7cutlass13device_kernelINS_4fmha6kernel28FmhaKernelTmaWarpSpecializedINS1_10collective30FmhaMainloopTmaWarpSpecializedINS_10bfloat16_tEffN4cute5tupleIJNS7_1CILi128EEENS9_ILi64EEENS9_ILi80EEEEEENS8_IJiNS9_ILi1EEENS8_IJiiEEEEEESG_SG_NS4_12CausalFusionEJNS2_6OptionILNS2_3TagE0ENS9_ILb1EEEEENSI_ILSJ_2ESK_EEEEENS4_15FmhaFwdEpilogueIS6_fNS8_IJSB_SC_SB_EEEEENS2_23PersistentTileSchedulerEJSL_SM_EEEEEvNT_6ParamsE --------------------------
	.section	.text._ZN7cutlass13device_kernelINS_4fmha6kernel28FmhaKernelTmaWarpSpecializedINS1_10collective30FmhaMainloopTmaWarpSpecializedINS_10bfloat16_tEffN4cute5tupleIJNS7_1CILi128EEENS9_ILi64EEENS9_ILi80EEEEEENS8_IJiNS9_ILi1EEENS8_IJiiEEEEEESG_SG_NS4_12CausalFusionEJNS2_6OptionILNS2_3TagE0ENS9_ILb1EEEEENSI_ILSJ_2ESK_EEEEENS4_15FmhaFwdEpilogueIS6_fNS8_IJSB_SC_SB_EEEEENS2_23PersistentTileSchedulerEJSL_SM_EEEEEvNT_6ParamsE,"ax",@progbits
	.align	128
.text._ZN7cutlass13device_kernelINS_4fmha6kernel28FmhaKernelTmaWarpSpecializedINS1_10collective30FmhaMainloopTmaWarpSpecializedINS_10bfloat16_tEffN4cute5tupleIJNS7_1CILi128EEENS9_ILi64EEENS9_ILi80EEEEEENS8_IJiNS9_ILi1EEENS8_IJiiEEEEEESG_SG_NS4_12CausalFusionEJNS2_6OptionILNS2_3TagE0ENS9_ILb1EEEEENSI_ILSJ_2ESK_EEEEENS4_15FmhaFwdEpilogueIS6_fNS8_IJSB_SC_SB_EEEEENS2_23PersistentTileSchedulerEJSL_SM_EEEEEvNT_6ParamsE:
        .type           _ZN7cutlass13device_kernelINS_4fmha6kernel28FmhaKernelTmaWarpSpecializedINS1_10collective30FmhaMainloopTmaWarpSpecializedINS_10bfloat16_tEffN4cute5tupleIJNS7_1CILi128EEENS9_ILi64EEENS9_ILi80EEEEEENS8_IJiNS9_ILi1EEENS8_IJiiEEEEEESG_SG_NS4_12CausalFusionEJNS2_6OptionILNS2_3TagE0ENS9_ILb1EEEEENSI_ILSJ_2ESK_EEEEENS4_15FmhaFwdEpilogueIS6_fNS8_IJSB_SC_SB_EEEEENS2_23PersistentTileSchedulerEJSL_SM_EEEEEvNT_6ParamsE,@function
        .size           _ZN7cutlass13device_kernelINS_4fmha6kernel28FmhaKernelTmaWarpSpecializedINS1_10collective30FmhaMainloopTmaWarpSpecializedINS_10bfloat16_tEffN4cute5tupleIJNS7_1CILi128EEENS9_ILi64EEENS9_ILi80EEEEEENS8_IJiNS9_ILi1EEENS8_IJiiEEEEEESG_SG_NS4_12CausalFusionEJNS2_6OptionILNS2_3TagE0ENS9_ILb1EEEEENSI_ILSJ_2ESK_EEEEENS4_15FmhaFwdEpilogueIS6_fNS8_IJSB_SC_SB_EEEEENS2_23PersistentTileSchedulerEJSL_SM_EEEEEvNT_6ParamsE,(.L_x_152 - _ZN7cutlass13device_kernelINS_4fmha6kernel28FmhaKernelTmaWarpSpecializedINS1_10collective30FmhaMainloopTmaWarpSpecializedINS_10bfloat16_tEffN4cute5tupleIJNS7_1CILi128EEENS9_ILi64EEENS9_ILi80EEEEEENS8_IJiNS9_ILi1EEENS8_IJiiEEEEEESG_SG_NS4_12CausalFusionEJNS2_6OptionILNS2_3TagE0ENS9_ILb1EEEEENSI_ILSJ_2ESK_EEEEENS4_15FmhaFwdEpilogueIS6_fNS8_IJSB_SC_SB_EEEEENS2_23PersistentTileSchedulerEJSL_SM_EEEEEvNT_6ParamsE)
        .other          _ZN7cutlass13device_kernelINS_4fmha6kernel28FmhaKernelTmaWarpSpecializedINS1_10collective30FmhaMainloopTmaWarpSpecializedINS_10bfloat16_tEffN4cute5tupleIJNS7_1CILi128EEENS9_ILi64EEENS9_ILi80EEEEEENS8_IJiNS9_ILi1EEENS8_IJiiEEEEEESG_SG_NS4_12CausalFusionEJNS2_6OptionILNS2_3TagE0ENS9_ILb1EEEEENSI_ILSJ_2ESK_EEEEENS4_15FmhaFwdEpilogueIS6_fNS8_IJSB_SC_SB_EEEEENS2_23PersistentTileSchedulerEJSL_SM_EEEEEvNT_6ParamsE,@"STO_CUDA_ENTRY STV_DEFAULT"
_ZN7cutlass13device_kernelINS_4fmha6kernel28FmhaKernelTmaWarpSpecializedINS1_10collective30FmhaMainloopTmaWarpSpecializedINS_10bfloat16_tEffN4cute5tupleIJNS7_1CILi128EEENS9_ILi64EEENS9_ILi80EEEEEENS8_IJiNS9_ILi1EEENS8_IJiiEEEEEESG_SG_NS4_12CausalFusionEJNS2_6OptionILNS2_3TagE0ENS9_ILb1EEEEENSI_ILSJ_2ESK_EEEEENS4_15FmhaFwdEpilogueIS6_fNS8_IJSB_SC_SB_EEEEENS2_23PersistentTileSchedulerEJSL_SM_EEEEEvNT_6ParamsE:
[----:B------:R-:W1:Y:S01]  /*0000*/  LDC R1, c[0x0][0x28] ;  /* 0x00000a00ff017b82 */ /* 0x000e620000000800 */
[----:B------:R-:W2:Y:S07]  /*0010*/  S2R R2, SR_TID.X ;  /* 0x0000000000027919 */ /* 0x000eae0000002100 */
[----:B------:R-:W3:Y:S01]  /*0020*/  S2UR UR6, SR_CTAID.X ;  /* 0x00000000000679c3 */ /* 0x000ee20000002500 */
[----:B------:R-:W-:Y:S01]  /*0030*/  ELECT P1, URZ, PT ;  /* 0x00000000003f782f */ /* 0x000fe20003820000 */
[----:B------:R-:W-:Y:S01]  /*0040*/  BSSY B0, `(.L_x_0) ;  /* 0x0000018000007945 */ /* 0x000fe20003800000 */
[----:B---3--:R-:W-:Y:S01]  /*0050*/  IMAD.U32 R17, RZ, RZ, UR6 ;  /* 0x00000006ff117e24 */ /* 0x008fe2000f8e00ff */
[----:B--2---:R-:W-:-:S05]  /*0060*/  SHF.R.U32.HI R0, RZ, 0x5, R2 ;  /* 0x00000005ff007819 */ /* 0x004fca0000011602 */
[----:B------:R-:W2:Y:S02]  /*0070*/  SHFL.IDX PT, R3, R0, RZ, 0x1f ;  /* 0x00001fff00037589 */ /* 0x000ea400000e0000 */
[----:B--2---:R-:W-:Y:S02]  /*0080*/  R2UR UR4, R3 ;  /* 0x00000000030472ca */ /* 0x004fe400000e0000 */
[----:B------:R-:W-:-:S06]  /*0090*/  SHF.R.U32.HI R3, RZ, 0x7, R2 ;  /* 0x00000007ff037819 */ /* 0x000fcc0000011602 */
[----:B------:R-:W2:Y:S05]  /*00a0*/  SHFL.IDX PT, R3, R3, RZ, 0x1f ;  /* 0x00001fff03037589 */ /* 0x000eaa00000e0000 */
[----:B------:R-:W-:Y:S02]  /*00b0*/  USHF.R.S32.HI UR5, URZ, 0x1f, UR4 ;  /* 0x0000001f3f057899 */ /* 0x000fe40008011404 */
[----:B------:R-:W-:Y:S02]  /*00c0*/  ISETP.EQ.AND P2, PT, RZ, UR4, P1 ;  /* 0x00000004ff007c0c */ /* 0x000fe40008f42270 */
[----:B------:R-:W-:-:S04]  /*00d0*/  ULEA.HI UR5, UR5, UR4, URZ, 0x2 ;  /* 0x0000000405057291 */ /* 0x000fc8000f8f103f */
[----:B------:R-:W-:-:S04]  /*00e0*/  ULOP3.LUT UR5, UR5, 0xfffffffc, URZ, 0xc0, !UPT ;  /* 0xfffffffc05057892 */ /* 0x000fc8000f8ec03f */
[----:B------:R-:W-:-:S03]  /*00f0*/  UIADD3 UR5, UR4, -UR5, URZ ;  /* 0x8000000504057290 */ /* 0x000fc6000fffe03f */
[----:B-1----:R-:W-:Y:S09]  /*0100*/  @!P2 BRA `(.L_x_1) ;  /* 0x00000000002ca947 */ /* 0x002ff20003800000 */
[----:B------:R-:W-:Y:S02]  /*0110*/  ULDC.64 UR6, c[0x0][0x198] ;  /* 0x0000660000067ab9 */ /* 0x000fe40000000a00 */
[----:B------:R-:W-:Y:S02]  /*0120*/  UIADD3 UR8, UP0, UR6, 0xf0, URZ ;  /* 0x000000f006087890 */ /* 0x000fe4000ff1e03f */
[----:B------:R-:W-:Y:S02]  /*0130*/  UIADD3 UR10, UP1, UR6, 0x1f0, URZ ;  /* 0x000001f0060a7890 */ /* 0x000fe4000ff3e03f */
[----:B------:R-:W-:Y:S02]  /*0140*/  UIADD3 UR6, UP2, UR6, 0x2f0, URZ ;  /* 0x000002f006067890 */ /* 0x000fe4000ff5e03f */
[----:B------:R-:W-:Y:S02]  /*0150*/  UIADD3.X UR9, URZ, UR7, URZ, UP0, !UPT ;  /* 0x000000073f097290 */ /* 0x000fe400087fe43f */
[----:B------:R-:W-:-:S02]  /*0160*/  UIADD3.X UR11, URZ, UR7, URZ, UP1, !UPT ;  /* 0x000000073f0b7290 */ /* 0x000fc40008ffe43f */
[----:B------:R-:W-:-:S05]  /*0170*/  UIADD3.X UR7, URZ, UR7, URZ, UP2, !UPT ;  /* 0x000000073f077290 */ /* 0x000fca00097fe43f */
[----:B------:R1:W-:Y:S02]  /*0180*/  UTMACCTL.PF [UR8] ;  /* 0x00000000080079b9 */ /* 0x0003e40008040000 */
[----:B------:R1:W-:Y:S02]  /*0190*/  UTMACCTL.PF [UR10] ;  /* 0x000000000a0079b9 */ /* 0x0003e40008040000 */
[----:B------:R1:W-:Y:S02]  /*01a0*/  UTMACCTL.PF [UR6] ;  /* 0x00000000060079b9 */ /* 0x0003e40008040000 */
[----:B-1----:R-:W-:Y:S01]  /*01b0*/  NOP ;  /* 0x0000000000007918 */ /* 0x002fe20000000000 */
.L_x_1:
[----:B------:R-:W-:Y:S05]  /*01c0*/  BSYNC B0 ;  /* 0x0000000000007941 */ /* 0x000fea0003800000 */
.L_x_0:
[----:B------:R-:W1:Y:S01]  /*01d0*/  SHFL.IDX PT, R4, R0, RZ, 0x1f ;  /* 0x00001fff00047589 */ /* 0x000e6200000e0000 */
[----:B--2---:R-:W-:Y:S01]  /*01e0*/  R2UR UR48, R3 ;  /* 0x00000000033072ca */ /* 0x004fe200000e0000 */
[----:B------:R-:W-:Y:S02]  /*01f0*/  UISETP.NE.AND UP0, UPT, UR5, 0x1, UPT ;  /* 0x000000010500788c */ /* 0x000fe4000bf05270 */
[----:B------:R-:W-:-:S10]  /*0200*/  UISETP.NE.AND UP1, UPT, UR5, 0x2, UPT ;  /* 0x000000020500788c */ /* 0x000fd4000bf25270 */
[----:B------:R-:W-:Y:S02]  /*0210*/  UIADD3 UR10, UR48, -0x1, URZ ;  /* 0xffffffff300a7890 */ /* 0x000fe4000fffe03f */
[----:B------:R-:W-:Y:S02]  /*0220*/  UISETP.EQ.AND UP2, UPT, UR48, URZ, !UP0 ;  /* 0x0000003f3000728c */ /* 0x000fe4000c742270 */
[----:B------:R-:W-:Y:S02]  /*0230*/  UISETP.EQ.AND UP3, UPT, UR48, URZ, !UP1 ;  /* 0x0000003f3000728c */ /* 0x000fe4000cf62270 */
[----:B------:R-:W-:Y:S02]  /*0240*/  UISETP.GE.U32.AND UP4, UPT, UR10, 0x4, UPT ;  /* 0x000000040a00788c */ /* 0x000fe4000bf86070 */
[----:B------:R-:W-:Y:S01]  /*0250*/  USEL UR47, URZ, 0x1, !UP2 ;  /* 0x000000013f2f7887 */ /* 0x000fe2000d000000 */
[----:B-1----:R-:W-:Y:S01]  /*0260*/  ISETP.NE.AND P0, PT, R4, RZ, PT ;  /* 0x000000ff0400720c */ /* 0x002fe20003f05270 */
[----:B------:R-:W-:Y:S01]  /*0270*/  USEL UR46, URZ, 0x1, !UP3 ;  /* 0x000000013f2e7887 */ /* 0x000fe2000d800000 */
[----:B------:R-:W-:Y:S01]  /*0280*/  IMAD.U32 R4, RZ, RZ, UR5 ;  /* 0x00000005ff047e24 */ /* 0x000fe2000f8e00ff */
[----:B------:R-:W-:-:S02]  /*0290*/  USEL UR47, UR47, 0x2, UP4 ;  /* 0x000000022f2f7887 */ /* 0x000fc4000a000000 */
[----:B------:R-:W-:-:S08]  /*02a0*/  USEL UR46, UR46, 0x2, UP4 ;  /* 0x000000022e2e7887 */ /* 0x000fd0000a000000 */
[----:B------:R-:W-:Y:S05]  /*02b0*/  @P0 BRA `(.L_x_2) ;  /* 0x0000000000480947 */ /* 0x000fea0003800000 */
[----:B------:R-:W1:Y:S01]  /*02c0*/  S2UR UR8, SR_CgaCtaId ;  /* 0x00000000000879c3 */ /* 0x000e620000008800 */
[----:B------:R-:W-:Y:S01]  /*02d0*/  UMOV UR4, 0x400 ;  /* 0x0000040000047882 */ /* 0x000fe20000000000 */
[----:B------:R-:W-:Y:S01]  /*02e0*/  UMOV UR5, 0x1 ;  /* 0x0000000100057882 */ /* 0x000fe20000000000 */
[----:B------:R-:W-:Y:S01]  /*02f0*/  UMOV UR6, 0x80 ;  /* 0x0000008000067882 */ /* 0x000fe20000000000 */
[----:B------:R-:W-:Y:S01]  /*0300*/  ELECT P0, URZ, PT ;  /* 0x00000000003f782f */ /* 0x000fe20003800000 */
[----:B------:R-:W-:-:S04]  /*0310*/  UIADD3 UR6, -UR6, 0x100000, URZ ;  /* 0x0010000006067890 */ /* 0x000fc8000fffe13f */
[----:B------:R-:W-:Y:S02]  /*0320*/  USHF.L.U32 UR7, UR6, 0xb, URZ ;  /* 0x0000000b06077899 */ /* 0x000fe4000800063f */
[----:B------:R-:W-:Y:S02]  /*0330*/  USHF.L.U32 UR6, UR6, 0x1, URZ ;  /* 0x0000000106067899 */ /* 0x000fe4000800063f */
[----:B-1----:R-:W-:Y:S02]  /*0340*/  ULEA UR8, UR8, UR4, 0x18 ;  /* 0x0000000408087291 */ /* 0x002fe4000f8ec03f */
[----:B------:R-:W-:-:S04]  /*0350*/  UIADD3 UR4, -UR5, 0x100000, URZ ;  /* 0x0010000005047890 */ /* 0x000fc8000fffe13f */
[----:B------:R-:W-:Y:S02]  /*0360*/  USHF.L.U32 UR5, UR4, 0xb, URZ ;  /* 0x0000000b04057899 */ /* 0x000fe4000800063f */
[----:B------:R-:W-:Y:S01]  /*0370*/  USHF.L.U32 UR4, UR4, 0x1, URZ ;  /* 0x0000000104047899 */ /* 0x000fe2000800063f */
[----:B------:R-:W1:Y:S11]  /*0380*/  FENCE.VIEW.ASYNC.S ;  /* 0x00000000000073c6 */ /* 0x000e760000000000 */
[----:B-1----:R1:W2:Y:S01]  /*0390*/  SYNCS.EXCH.64 URZ, [UR8+0x13a50], UR4 ;  /* 0x013a5004083f75b2 */ /* 0x0022a20008000100 */
[----:B------:R1:W3:Y:S01]  /*03a0*/  SYNCS.EXCH.64 URZ, [UR8+0x13a60], UR6 ;  /* 0x013a6006083f75b2 */ /* 0x0002e20008000100 */
[----:B------:R1:W4:Y:S01]  /*03b0*/  SYNCS.EXCH.64 URZ, [UR8+0x13a58], UR4 ;  /* 0x013a5804083f75b2 */ /* 0x0003220008000100 */
[----:B------:R1:W1:Y:S01]  /*03c0*/  SYNCS.EXCH.64 URZ, [UR8+0x13a68], UR6 ;  /* 0x013a6806083f75b2 */ /* 0x0002620008000100 */
[----:B------:R-:W-:Y:S01]  /*03d0*/  NOP ;  /* 0x0000000000007918 */ /* 0x000fe20000000000 */
.L_x_2:
[----:B------:R-:W5:Y:S01]  /*03e0*/  SHFL.IDX PT, R3, R0, RZ, 0x1f ;  /* 0x00001fff00037589 */ /* 0x000f6200000e0000 */
[----:B------:R-:W-:Y:S01]  /*03f0*/  NOP ;  /* 0x0000000000007918 */ /* 0x000fe20000000000 */
[----:B-----5:R-:W-:-:S13]  /*0400*/  ISETP.NE.AND P0, PT, R3, RZ, PT ;  /* 0x000000ff0300720c */ /* 0x020fda0003f05270 */
[----:B------:R-:W-:Y:S05]  /*0410*/  @P0 BRA `(.L_x_3) ;  /* 0x0000000000600947 */ /* 0x000fea0003800000 */
[----:B-1----:R-:W1:Y:S01]  /*0420*/  S2UR UR5, SR_CgaCtaId ;  /* 0x00000000000579c3 */ /* 0x002e620000008800 */
[----:B------:R-:W-:Y:S01]  /*0430*/  UMOV UR4, 0x400 ;  /* 0x0000040000047882 */ /* 0x000fe20000000000 */
[----:B------:R-:W-:Y:S01]  /*0440*/  UMOV UR6, 0x1 ;  /* 0x0000000100067882 */ /* 0x000fe20000000000 */
[----:B------:R-:W-:Y:S01]  /*0450*/  UMOV UR9, 0x100 ;  /* 0x0000010000097882 */ /* 0x000fe20000000000 */
[----:B------:R-:W-:-:S04]  /*0460*/  UIADD3 UR6, -UR6, 0x100000, URZ ;  /* 0x0010000006067890 */ /* 0x000fc8000fffe13f */
[----:B------:R-:W-:Y:S02]  /*0470*/  USHF.L.U32 UR7, UR6, 0xb, URZ ;  /* 0x0000000b06077899 */ /* 0x000fe4000800063f */
[----:B------:R-:W-:Y:S01]  /*0480*/  USHF.L.U32 UR6, UR6, 0x1, URZ ;  /* 0x0000000106067899 */ /* 0x000fe2000800063f */
[----:B------:R-:W-:Y:S01]  /*0490*/  ELECT P0, URZ, PT ;  /* 0x00000000003f782f */ /* 0x000fe20003800000 */
[----:B-1----:R-:W-:Y:S02]  /*04a0*/  ULEA UR8, UR5, UR4, 0x18 ;  /* 0x0000000405087291 */ /* 0x002fe4000f8ec03f */
[----:B------:R-:W-:-:S04]  /*04b0*/  UIADD3 UR4, -UR9, 0x100000, URZ ;  /* 0x0010000009047890 */ /* 0x000fc8000fffe13f */
[----:B------:R-:W-:Y:S02]  /*04c0*/  USHF.L.U32 UR5, UR4, 0xb, URZ ;  /* 0x0000000b04057899 */ /* 0x000fe4000800063f */
[----:B------:R-:W-:Y:S01]  /*04d0*/  USHF.L.U32 UR4, UR4, 0x1, URZ ;  /* 0x0000000104047899 */ /* 0x000fe2000800063f */
[----:B------:R-:W1:Y:S03]  /*04e0*/  FENCE.VIEW.ASYNC.S ;  /* 0x00000000000073c6 */ /* 0x000e660000000000 */
[----:B-1----:R1:W1:Y:S08]  /*04f0*/  SYNCS.EXCH.64 URZ, [UR8+0x13a00], UR6 ;  /* 0x013a0006083f75b2 */ /* 0x0022700008000100 */
[----:B------:R1:W1:Y:S01]  /*0500*/  SYNCS.EXCH.64 URZ, [UR8+0x13a28], UR4 ;  /* 0x013a2804083f75b2 */ /* 0x0002620008000100 */
        /* <DEDUP_REMOVED lines=8> */
[----:B------:R-:W-:Y:S01]  /*0590*/  NOP ;  /* 0x0000000000007918 */ /* 0x000fe20000000000 */
.L_x_3:
        /* <DEDUP_REMOVED lines=21> */
[----:B------:R-:W-:Y:S01]  /*06f0*/  NOP ;  /* 0x0000000000007918 */ /* 0x000fe20000000000 */
.L_x_4:
[----:B------:R-:W5:Y:S01]  /*0700*/  SHFL.IDX PT, R3, R0, RZ, 0x1f ;  /* 0x00001fff00037589 */ /* 0x000f6200000e0000 */
[----:B------:R-:W-:Y:S01]  /*0710*/  ELECT P0, URZ, PT ;  /* 0x00000000003f782f */ /* 0x000fe20003800000 */
[----:B------:R-:W-:Y:S01]  /*0720*/  NOP ;  /* 0x0000000000007918 */ /* 0x000fe20000000000 */
[----:B-1----:R-:W-:Y:S02]  /*0730*/  UMOV UR4, 0x80 ;  /* 0x0000008000047882 */ /* 0x002fe40000000000 */
[C---:B-----5:R-:W-:Y:S02]  /*0740*/  ISETP.NE.OR P0, PT, R3.reuse, RZ, !P0 ;  /* 0x000000ff0300720c */ /* 0x060fe40004705670 */
[----:B------:R-:W-:-:S11]  /*0750*/  ISETP.NE.AND P3, PT, R3, RZ, PT ;  /* 0x000000ff0300720c */ /* 0x000fd60003f65270 */
[----:B------:R-:W-:Y:S01]  /*0760*/  VOTEU.ALL UP2, P0 ;  /* 0x00000000003f7886 */ /* 0x000fe20000040000 */
[----:B------:R-:W-:Y:S01]  /*0770*/  VOTEU.ALL UP3, P0 ;  /* 0x00000000003f7886 */ /* 0x000fe20000060000 */
[----:B------:R-:W-:Y:S01]  /*0780*/  VOTEU.ALL UP4, P0 ;  /* 0x00000000003f7886 */ /* 0x000fe20000080000 */
[----:B------:R-:W-:Y:S02]  /*0790*/  VOTEU.ALL UP5, P0 ;  /* 0x00000000003f7886 */ /* 0x000fe400000a0000 */
[----:B------:R-:W1:Y:S01]  /*07a0*/  @!UP2 S2UR UR7, SR_CgaCtaId ;  /* 0x000000000007a9c3 */ /* 0x000e620000008800 */
[----:B------:R-:W-:Y:S01]  /*07b0*/  @!UP2 UMOV UR6, 0x400 ;  /* 0x000004000006a882 */ /* 0x000fe20000000000 */
[----:B------:R-:W-:-:S04]  /*07c0*/  @!UP2 UIADD3 UR4, -UR4, 0x100000, URZ ;  /* 0x001000000404a890 */ /* 0x000fc8000fffe13f */
[----:B------:R-:W-:Y:S02]  /*07d0*/  @!UP2 USHF.L.U32 UR5, UR4, 0xb, URZ ;  /* 0x0000000b0405a899 */ /* 0x000fe4000800063f */
[----:B------:R-:W-:Y:S02]  /*07e0*/  @!UP2 USHF.L.U32 UR4, UR4, 0x1, URZ ;  /* 0x000000010404a899 */ /* 0x000fe4000800063f */
[----:B-1----:R-:W-:Y:S01]  /*07f0*/  @!UP2 ULEA UR6, UR7, UR6, 0x18 ;  /* 0x000000060706a291 */ /* 0x002fe2000f8ec03f */
[----:B------:R-:W-:Y:S01]  /*0800*/  VOTEU.ALL UP2, P0 ;  /* 0x00000000003f7886 */ /* 0x000fe20000040000 */
[----:B------:R-:W1:Y:S10]  /*0810*/  FENCE.VIEW.ASYNC.S ;  /* 0x00000000000073c6 */ /* 0x000e740000000000 */
[----:B-1----:R1:W1:Y:S01]  /*0820*/  @!UP2 SYNCS.EXCH.64 URZ, [UR6+0x13a90], UR4 ;  /* 0x013a9004063fa5b2 */ /* 0x0022620008000100 */
[----:B------:R1:W1:Y:S01]  /*0830*/  @!UP3 SYNCS.EXCH.64 URZ, [UR6+0x13a98], UR4 ;  /* 0x013a9804063fb5b2 */ /* 0x0002620008000100 */
[----:B------:R1:W1:Y:S01]  /*0840*/  @!UP4 SYNCS.EXCH.64 URZ, [UR6+0x13aa0], UR4 ;  /* 0x013aa004063fc5b2 */ /* 0x0002620008000100 */
[----:B------:R1:W1:Y:S01]  /*0850*/  @!UP5 SYNCS.EXCH.64 URZ, [UR6+0x13aa8], UR4 ;  /* 0x013aa804063fd5b2 */ /* 0x0002620008000100 */
[----:B------:R-:W-:Y:S01]  /*0860*/  NOP ;  /* 0x0000000000007918 */ /* 0x000fe20000000000 */
[----:B------:R-:W-:Y:S05]  /*0870*/  @P3 BRA `(.L_x_5) ;  /* 0x0000000000583947 */ /* 0x000fea0003800000 */
[----:B-1----:R-:W1:Y:S01]  /*0880*/  S2UR UR5, SR_CgaCtaId ;  /* 0x00000000000579c3 */ /* 0x002e620000008800 */
[----:B------:R-:W-:Y:S01]  /*0890*/  UMOV UR4, 0x400 ;  /* 0x0000040000047882 */ /* 0x000fe20000000000 */
[----:B------:R-:W-:Y:S01]  /*08a0*/  UMOV UR6, 0x20 ;  /* 0x0000002000067882 */ /* 0x000fe20000000000 */
[----:B------:R-:W-:Y:S01]  /*08b0*/  UMOV UR7, 0x80 ;  /* 0x0000008000077882 */ /* 0x000fe20000000000 */
[----:B------:R-:W-:Y:S01]  /*08c0*/  ELECT P0, URZ, PT ;  /* 0x00000000003f782f */ /* 0x000fe20003800000 */
[----:B-1----:R-:W-:Y:S02]  /*08d0*/  ULEA UR8, UR5, UR4, 0x18 ;  /* 0x0000000405087291 */ /* 0x002fe4000f8ec03f */
[----:B------:R-:W-:-:S04]  /*08e0*/  UIADD3 UR4, -UR6, 0x100000, URZ ;  /* 0x0010000006047890 */ /* 0x000fc8000fffe13f */
[----:B------:R-:W-:Y:S02]  /*08f0*/  USHF.L.U32 UR5, UR4, 0xb, URZ ;  /* 0x0000000b04057899 */ /* 0x000fe4000800063f */
[----:B------:R-:W-:Y:S02]  /*0900*/  USHF.L.U32 UR4, UR4, 0x1, URZ ;  /* 0x0000000104047899 */ /* 0x000fe4000800063f */
        /* <DEDUP_REMOVED lines=13> */
.L_x_5:
[----:B------:R-:W-:Y:S01]  /*09e0*/  VOTEU.ANY UP2, P2 ;  /* 0x00000000003f7886 */ /* 0x000fe20001040100 */
[----:B-1----:R-:W-:Y:S01]  /*09f0*/  UMOV UR4, 0x40 ;  /* 0x0000004000047882 */ /* 0x002fe20000000000 */
[----:B------:R-:W-:Y:S01]  /*0a00*/  ISETP.NE.AND P3, PT, RZ, UR48, PT ;  /* 0x00000030ff007c0c */ /* 0x000fe2000bf65270 */
[----:B------:R-:W-:Y:S01]  /*0a10*/  NOP ;  /* 0x0000000000007918 */ /* 0x000fe20000000000 */
[----:B------:R-:W-:Y:S01]  /*0a20*/  ISETP.EQ.AND P0, PT, R4, 0x2, P1 ;  /* 0x000000020400780c */ /* 0x000fe20000f02270 */
[----:B------:R-:W1:Y:S01]  /*0a30*/  @UP2 S2UR UR7, SR_CgaCtaId ;  /* 0x00000000000729c3 */ /* 0x000e620000008800 */
[----:B------:R-:W-:Y:S01]  /*0a40*/  @UP2 UMOV UR6, 0x400 ;  /* 0x0000040000062882 */ /* 0x000fe20000000000 */
[----:B------:R-:W-:-:S04]  /*0a50*/  @UP2 UIADD3 UR4, -UR4, 0x100000, URZ ;  /* 0x0010000004042890 */ /* 0x000fc8000fffe13f */
[----:B------:R-:W-:Y:S02]  /*0a60*/  @UP2 USHF.L.U32 UR5, UR4, 0xb, URZ ;  /* 0x0000000b04052899 */ /* 0x000fe4000800063f */
[----:B------:R-:W-:Y:S02]  /*0a70*/  @UP2 USHF.L.U32 UR4, UR4, 0x1, URZ ;  /* 0x0000000104042899 */ /* 0x000fe4000800063f */
[----:B-1----:R-:W-:Y:S01]  /*0a80*/  @UP2 ULEA UR6, UR7, UR6, 0x18 ;  /* 0x0000000607062291 */ /* 0x002fe2000f8ec03f */
[----:B------:R-:W-:Y:S01]  /*0a90*/  VOTEU.ANY UP2, P2 ;  /* 0x00000000003f7886 */ /* 0x000fe20001040100 */
[----:B------:R-:W-:Y:S01]  /*0aa0*/  ISETP.EQ.AND P2, PT, R4, 0x1, P1 ;  /* 0x000000010400780c */ /* 0x000fe20000f42270 */
[----:B------:R-:W1:Y:S09]  /*0ab0*/  FENCE.VIEW.ASYNC.S ;  /* 0x00000000000073c6 */ /* 0x000e720000000000 */
[----:B-1----:R1:W2:Y:S01]  /*0ac0*/  @UP2 SYNCS.EXCH.64 URZ, [UR6+0x13ab0], UR4 ;  /* 0x013ab004063f25b2 */ /* 0x0022a20008000100 */
[----:B------:R-:W-:Y:S01]  /*0ad0*/  NOP ;  /* 0x0000000000007918 */ /* 0x000fe20000000000 */
[----:B--234-:R-:W-:Y:S06]  /*0ae0*/  BAR.SYNC.DEFER_BLOCKING 0x0 ;  /* 0x0000000000007b1d */ /* 0x01cfec0000010000 */
[----:B------:R-:W-:Y:S05]  /*0af0*/  @!P3 BRA `(.L_x_6) ;  /* 0x000000880070b947 */ /* 0x000fea0003800000 */
[----:B------:R-:W-:-:S06]  /*0b00*/  UISETP.GT.U32.AND UP0, UPT, UR10, 0x3, UPT ;  /* 0x000000030a00788c */ /* 0x000fcc000bf04070 */
[----:B------:R-:W-:-:S13]  /*0b10*/  PLOP3.LUT P0, PT, PT, PT, UP0, 0x80, 0x0 ;  /* 0x000000000000781c */ /* 0x000fda0003f0f008 */
[----:B-1----:R-:W-:Y:S05]  /*0b20*/  @P0 EXIT ;  /* 0x000000000000094d */ /* 0x002fea0003800000 */
.L_x_7:
[----:B------:R-:W-:-:S08]  /*0b30*/  NOP ;  /* 0x0000000000007918 */ /* 0x000fd00000000000 */
[----:B------:R-:W1:Y:S02]  /*0b40*/  USETMAXREG.TRY_ALLOC.CTAPOOL UP0, 0xf0 ;  /* 0x000000f0000079c8 */ /* 0x000e640008000600 */
[----:B-1----:R-:W-:-:S13]  /*0b50*/  PLOP3.LUT P0, PT, PT, PT, UP0, 0x80, 0x0 ;  /* 0x000000000000781c */ /* 0x002fda0003f0f008 */
[----:B------:R-:W-:Y:S05]  /*0b60*/  @!P0 BRA `(.L_x_7) ;  /* 0xfffffffc00f08947 */ /* 0x000fea000383ffff */
[----:B------:R-:W-:Y:S02]  /*0b70*/  ULDC UR4, c[0x0][0xa00] ;  /* 0x0002800000047ab9 */ /* 0x000fe40000000800 */
[----:B------:R-:W-:-:S13]  /*0b80*/  ISETP.GE.AND P0, PT, R17, UR4, PT ;  /* 0x0000000411007c0c */ /* 0x000fda000bf06270 */
[----:B------:R-:W-:Y:S05]  /*0b90*/  @P0 EXIT ;  /* 0x000000000000094d */ /* 0x000fea0003800000 */
[----:B------:R-:W-:Y:S01]  /*0ba0*/  SHF.R.S32.HI R3, RZ, 0x1f, R2 ;  /* 0x0000001fff037819 */ /* 0x000fe20000011402 */
[----:B------:R-:W1:Y:S01]  /*0bb0*/  S2UR UR4, SR_CgaCtaId ;  /* 0x00000000000479c3 */ /* 0x000e620000008800 */
[----:B------:R-:W-:Y:S01]  /*0bc0*/  UMOV UR37, 0x400 ;  /* 0x0000040000257882 */ /* 0x000fe20000000000 */
[----:B------:R-:W-:Y:S01]  /*0bd0*/  UISETP.NE.AND UP0, UPT, UR48, 0x1, UPT ;  /* 0x000000013000788c */ /* 0x000fe2000bf05270 */
[----:B------:R-:W-:Y:S01]  /*0be0*/  LEA.HI R3, R3, R2, RZ, 0x7 ;  /* 0x0000000203037211 */ /* 0x000fe200078f38ff */
[----:B------:R-:W-:Y:S01]  /*0bf0*/  IMAD.MOV.U32 R23, RZ, RZ, RZ ;  /* 0x000000ffff177224 */ /* 0x000fe200078e00ff */
[----:B------:R-:W-:Y:S02]  /*0c00*/  ULOP3.LUT UR45, UR47, 0x1, URZ, 0xfc, !UPT ;  /* 0x000000012f2d7892 */ /* 0x000fe4000f8efc3f */
[----:B------:R-:W-:Y:S01]  /*0c10*/  LOP3.LUT R3, R3, 0xffffff80, RZ, 0xc0, !PT ;  /* 0xffffff8003037812 */ /* 0x000fe200078ec0ff */
[----:B------:R-:W-:Y:S02]  /*0c20*/  UP2UR UR5, UPR, URZ, 0x1 ;  /* 0x000000013f057883 */ /* 0x000fe40008000000 */
[----:B------:R-:W-:-:S02]  /*0c30*/  USEL UR6, URZ, 0x1, UP0 ;  /* 0x000000013f067887 */ /* 0x000fc40008000000 */
[----:B------:R-:W-:Y:S01]  /*0c40*/  IMAD.IADD R3, R2, 0x1, -R3 ;  /* 0x0000000102037824 */ /* 0x000fe200078e0a03 */
[----:B------:R-:W-:Y:S01]  /*0c50*/  ULDC.64 UR50, c[0x0][0x198] ;  /* 0x0000660000327ab9 */ /* 0x000fe20000000a00 */
[----:B------:R-:W-:Y:S01]  /*0c60*/  UMOV UR43, URZ ;  /* 0x0000003f002b7c82 */ /* 0x000fe20008000000 */
[----:B------:R-:W-:Y:S01]  /*0c70*/  UMOV UR42, URZ ;  /* 0x0000003f002a7c82 */ /* 0x000fe20008000000 */
[----:B------:R-:W-:Y:S01]  /*0c80*/  MOV R96, UR6 ;  /* 0x0000000600607c02 */ /* 0x000fe20008000f00 */
[----:B------:R-:W-:Y:S01]  /*0c90*/  UMOV UR49, URZ ;  /* 0x0000003f00317c82 */ /* 0x000fe20008000000 */
[----:B------:R-:W-:Y:S01]  /*0ca0*/  SHF.R.S32.HI R0, RZ, 0x1f, R3 ;  /* 0x0000001fff007819 */ /* 0x000fe20000011403 */
[----:B------:R-:W-:-:S03]  /*0cb0*/  ULDC.64 UR52, c[0x0][0x208] ;  /* 0x0000820000347ab9 */ /* 0x000fc60000000a00 */
[CC--:B------:R-:W-:Y:S01]  /*0cc0*/  LEA.HI R4, R0.reuse, R3.reuse, RZ, 0x2 ;  /* 0x0000000300047211 */ /* 0x0c0fe200078f10ff */
[----:B-1----:R-:W-:Y:S01]  /*0cd0*/  ULEA UR37, UR4, UR37, 0x18 ;  /* 0x0000002504257291 */ /* 0x002fe2000f8ec03f */
[----:B------:R-:W-:Y:S02]  /*0ce0*/  LEA.HI R0, R0, R3, RZ, 0x5 ;  /* 0x0000000300007211 */ /* 0x000fe400078f28ff */
[--C-:B------:R-:W-:Y:S01]  /*0cf0*/  SHF.R.S32.HI R5, RZ, 0x2, R4.reuse ;  /* 0x00000002ff057819 */ /* 0x100fe20000011404 */
[----:B------:R-:W-:Y:S01]  /*0d00*/  UIADD3 UR4, UR37, 0x5000, URZ ;  /* 0x0000500025047890 */ /* 0x000fe2000fffe03f */
[----:B------:R-:W-:Y:S01]  /*0d10*/  SHF.R.S32.HI R6, RZ, 0x1f, R4 ;  /* 0x0000001fff067819 */ /* 0x000fe20000011404 */
[----:B------:R-:W-:Y:S01]  /*0d20*/  USHF.R.U32.HI UR5, URZ, 0x4, UR37 ;  /* 0x000000043f057899 */ /* 0x000fe20008011625 */
[----:B------:R-:W-:Y:S01]  /*0d30*/  LOP3.LUT R4, R4, 0x7ffffffc, RZ, 0xc0, !PT ;  /* 0x7ffffffc04047812 */ /* 0x000fe200078ec0ff */
[----:B------:R-:W-:Y:S01]  /*0d40*/  USHF.R.U32.HI UR4, URZ, 0x4, UR4 ;  /* 0x000000043f047899 */ /* 0x000fe20008011604 */
[----:B------:R-:W-:Y:S01]  /*0d50*/  LEA.HI R6, R6, R5, RZ, 0x3 ;  /* 0x0000000506067211 */ /* 0x000fe200078f18ff */
[----:B------:R-:W-:Y:S01]  /*0d60*/  ULOP3.LUT UR5, UR5, 0x3fff, URZ, 0xc0, !UPT ;  /* 0x00003fff05057892 */ /* 0x000fe2000f8ec03f */
[----:B------:R-:W-:Y:S01]  /*0d70*/  SHF.R.S32.HI R0, RZ, 0x5, R0 ;  /* 0x00000005ff007819 */ /* 0x000fe20000011400 */
[----:B------:R-:W-:Y:S01]  /*0d80*/  IMAD.IADD R4, R3, 0x1, -R4 ;  /* 0x0000000103047824 */ /* 0x000fe200078e0a04 */
[----:B------:R-:W-:Y:S01]  /*0d90*/  LOP3.LUT R6, R6, 0xfffffff8, RZ, 0xc0, !PT ;  /* 0xfffffff806067812 */ /* 0x000fe200078ec0ff */
[----:B------:R-:W-:-:S02]  /*0da0*/  ULOP3.LUT UR44, UR4, 0x3fff, URZ, 0xc0, !UPT ;  /* 0x00003fff042c7892 */ /* 0x000fc4000f8ec03f */
[----:B------:R-:W-:Y:S01]  /*0db0*/  IMAD.SHL.U32 R18, R4, 0x2, RZ ;  /* 0x0000000204127824 */ /* 0x000fe200078e00ff */
[----:B------:R-:W-:Y:S01]  /*0dc0*/  IADD3 R5, R5, -R6, RZ ;  /* 0x8000000605057210 */ /* 0x000fe20007ffe0ff */
[----:B------:R-:W-:Y:S02]  /*0dd0*/  ULOP3.LUT UR39, UR5, 0x10000, URZ, 0xfc, !UPT ;  /* 0x0001000005277892 */ /* 0x000fe4000f8efc3f */
[----:B------:R-:W-:Y:S02]  /*0de0*/  ULOP3.LUT UR38, UR44, 0x10000, URZ, 0xfc, !UPT ;  /* 0x000100002c267892 */ /* 0x000fe4000f8efc3f */
[----:B------:R-:W-:-:S10]  /*0df0*/  IMAD R16, R0, 0x10, R5 ;  /* 0x0000001000107824 */ /* 0x000fd400078e0205 */
.L_x_81:
[----:B------:R-:W-:Y:S01]  /*0e00*/  ULDC UR8, c[0x0][0xa04] ;  /* 0x0002810000087ab9 */ /* 0x000fe20000000800 */
[----:B------:R-:W-:Y:S01]  /*0e10*/  R2UR UR41, R17 ;  /* 0x00000000112972ca */ /* 0x000fe200000e0000 */
[----:B------:R-:W-:Y:S01]  /*0e20*/  UISETP.NE.AND UP0, UPT, UR8, 0x1, UPT ;  /* 0x000000010800788c */ /* 0x000fe2000bf05270 */
[----:B------:R-:W-:Y:S01]  /*0e30*/  ULDC UR4, c[0x0][0xa10] ;  /* 0x0002840000047ab9 */ /* 0x000fe20000000800 */
[----:B------:R-:W-:Y:S01]  /*0e40*/  ULDC UR36, c[0x0][0xa1c] ;  /* 0x0002870000247ab9 */ /* 0x000fe20000000800 */
[----:B------:R-:W-:Y:S02]  /*0e50*/  UISETP.NE.AND UP1, UPT, UR4, 0x1, UPT ;  /* 0x000000010400788c */ /* 0x000fe4000bf25270 */
[----:B------:R-:W-:-:S06]  /*0e60*/  UISETP.NE.AND UP2, UPT, UR48, 0x1, UPT ;  /* 0x000000013000788c */ /* 0x000fcc000bf45270 */
[----:B------:R-:W-:Y:S01]  /*0e70*/  @UP0 ULDC.64 UR6, c[0x0][0xa08] ;  /* 0x0002820000060ab9 */ /* 0x000fe20000000a00 */
[----:B------:R-:W-:Y:S01]  /*0e80*/  PLOP3.LUT P0, PT, PT, PT, UP2, 0x80, 0x0 ;  /* 0x000000000000781c */ /* 0x000fe20003f0f028 */
[----:B------:R-:W-:-:S03]  /*0e90*/  UIMAD.WIDE.U32 UR4, UR41, UR6, URZ ;  /* 0x00000006290472a5 */ /* 0x000fc6000f8e003f */
[----:B------:R-:W-:Y:S01]  /*0ea0*/  @UP1 ULDC UR6, c[0x0][0xa18] ;  /* 0x0002860000061ab9 */ /* 0x000fe20000000800 */
[----:B------:R-:W-:Y:S02]  /*0eb0*/  @UP0 USHF.R.U32.HI UR41, URZ, UR7, UR5 ;  /* 0x000000073f290299 */ /* 0x000fe40008011605 */
[----:B------:R-:W-:Y:S01]  /*0ec0*/  UISETP.NE.AND UP0, UPT, UR36, 0x1, UPT ;  /* 0x000000012400788c */ /* 0x000fe2000bf05270 */
[----:B------:R-:W-:Y:S02]  /*0ed0*/  @UP1 ULDC UR4, c[0x0][0xa14] ;  /* 0x0002850000041ab9 */ /* 0x000fe40000000800 */
[----:B------:R-:W-:Y:S02]  /*0ee0*/  UIMAD.WIDE.U32 UR4, UR41, UR4, URZ ;  /* 0x00000004290472a5 */ /* 0x000fe4000f8e003f */
[----:B------:R-:W-:Y:S01]  /*0ef0*/  IMAD R0, RZ, RZ, -UR41 ;  /* 0x80000029ff007e24 */ /* 0x000fe2000f8e02ff */
[----:B------:R-:W-:Y:S01]  /*0f00*/  UMOV UR40, UR41 ;  /* 0x0000002900287c82 */ /* 0x000fe20008000000 */
[----:B------:R-:W-:-:S02]  /*0f10*/  @UP1 USHF.R.U32.HI UR40, URZ, UR6, UR5 ;  /* 0x000000063f281299 */ /* 0x000fc40008011605 */
[----:B------:R-:W-:Y:S02]  /*0f20*/  IMAD R0, R0, UR8, R17 ;  /* 0x0000000800007c24 */ /* 0x000fe4000f8e0211 */
[----:B------:R-:W-:Y:S02]  /*0f30*/  @UP0 ULDC.64 UR6, c[0x0][0xa20] ;  /* 0x0002880000060ab9 */ /* 0x000fe40000000a00 */
[----:B------:R-:W-:-:S03]  /*0f40*/  UIMAD.WIDE.U32 UR4, UR40, UR6, URZ ;  /* 0x00000006280472a5 */ /* 0x000fc6000f8e003f */
[----:B------:R-:W-:Y:S01]  /*0f50*/  UMOV UR6, UR40 ;  /* 0x0000002800067c82 */ /* 0x000fe20008000000 */
[----:B------:R-:W-:-:S04]  /*0f60*/  @UP0 USHF.R.U32.HI UR6, URZ, UR7, UR5 ;  /* 0x000000073f060299 */ /* 0x000fc80008011605 */
[----:B------:R-:W-:-:S04]  /*0f70*/  UIADD3 UR4, -UR6, URZ, URZ ;  /* 0x0000003f06047290 */ /* 0x000fc8000fffe13f */
[----:B------:R-:W-:Y:S01]  /*0f80*/  UIMAD UR36, UR36, UR4, UR40 ;  /* 0x00000004242472a4 */ /* 0x000fe2000f8e0228 */
[----:B--234-:R-:W-:Y:S11]  /*0f90*/  @!P0 BRA `(.L_x_8) ;  /* 0x0000000000688947 */ /* 0x01cff60003800000 */
[----:B------:R-:W-:-:S06]  /*0fa0*/  UISETP.NE.AND UP0, UPT, UR48, 0x2, UPT ;  /* 0x000000023000788c */ /* 0x000fcc000bf05270 */
[----:B------:R-:W-:-:S13]  /*0fb0*/  PLOP3.LUT P1, PT, PT, PT, UP0, 0x80, 0x0 ;  /* 0x000000000000781c */ /* 0x000fda0003f2f008 */
[----:B------:R-:W-:Y:S05]  /*0fc0*/  @!P1 BRA `(.L_x_9) ;  /* 0x0000000000449947 */ /* 0x000fea0003800000 */
[----:B------:R-:W-:-:S06]  /*0fd0*/  UISETP.NE.AND UP0, UPT, UR48, 0x3, UPT ;  /* 0x000000033000788c */ /* 0x000fcc000bf05270 */
[----:B------:R-:W-:-:S13]  /*0fe0*/  PLOP3.LUT P1, PT, PT, PT, UP0, 0x80, 0x0 ;  /* 0x000000000000781c */ /* 0x000fda0003f2f008 */
[----:B------:R-:W-:Y:S05]  /*0ff0*/  @!P1 BRA `(.L_x_10) ;  /* 0x0000000000249947 */ /* 0x000fea0003800000 */
[----:B------:R-:W-:-:S06]  /*1000*/  UISETP.NE.AND UP0, UPT, UR48, 0x4, UPT ;  /* 0x000000043000788c */ /* 0x000fcc000bf05270 */
[----:B------:R-:W-:-:S13]  /*1010*/  PLOP3.LUT P1, PT, PT, PT, UP0, 0x80, 0x0 ;  /* 0x000000000000781c */ /* 0x000fda0003f2f008 */
[----:B------:R-:W-:Y:S05]  /*1020*/  @P1 BRA `(.L_x_11) ;  /* 0x0000000000541947 */ /* 0x000fea0003800000 */
[----:B------:R-:W-:Y:S02]  /*1030*/  UIADD3 UR4, UR43, -0x1, URZ ;  /* 0xffffffff2b047890 */ /* 0x000fe4000fffe03f */
[----:B------:R-:W-:Y:S02]  /*1040*/  ULOP3.LUT UR43, UR43, 0x1, URZ, 0xc, !UPT ;  /* 0x000000012b2b7892 */ /* 0x000fe4000f8e0c3f */
[----:B------:R-:W-:-:S04]  /*1050*/  ULOP3.LUT UR4, UR4, 0x2, URZ, 0xc0, !UPT ;  /* 0x0000000204047892 */ /* 0x000fc8000f8ec03f */
[----:B------:R-:W-:-:S04]  /*1060*/  USHF.R.U32.HI UR4, URZ, 0x1, UR4 ;  /* 0x000000013f047899 */ /* 0x000fc80008011604 */
[----:B------:R-:W-:Y:S01]  /*1070*/  ULOP3.LUT UR42, UR42, UR4, URZ, 0x3c, !UPT ;  /* 0x000000042a2a7292 */ /* 0x000fe2000f8e3c3f */
[----:B------:R-:W-:Y:S11]  /*1080*/  BRA `(.L_x_11) ;  /* 0x00000000003c7947 */ /* 0x000ff60003800000 */
.L_x_10:
[----:B------:R-:W-:Y:S02]  /*1090*/  ULOP3.LUT UP0, URZ, UR43, 0x2, URZ, 0xc0, !UPT ;  /* 0x000000022b3f7892 */ /* 0x000fe4000f80c03f */
[----:B------:R-:W-:Y:S02]  /*10a0*/  ULOP3.LUT UR43, UR43, 0x1, URZ, 0xc0, !UPT ;  /* 0x000000012b2b7892 */ /* 0x000fe4000f8ec03f */
[----:B------:R-:W-:-:S04]  /*10b0*/  USEL UR4, URZ, 0x1, UP0 ;  /* 0x000000013f047887 */ /* 0x000fc80008000000 */
[----:B------:R-:W-:Y:S01]  /*10c0*/  ULOP3.LUT UR42, UR42, UR4, URZ, 0x3c, !UPT ;  /* 0x000000042a2a7292 */ /* 0x000fe2000f8e3c3f */
[----:B------:R-:W-:Y:S11]  /*10d0*/  BRA `(.L_x_11) ;  /* 0x0000000000287947 */ /* 0x000ff60003800000 */
.L_x_9:
[----:B------:R-:W-:Y:S02]  /*10e0*/  UIADD3 UR4, UR43, 0x1, URZ ;  /* 0x000000012b047890 */ /* 0x000fe4000fffe03f */
[----:B------:R-:W-:Y:S02]  /*10f0*/  ULOP3.LUT UR43, UR43, 0x1, URZ, 0xc, !UPT ;  /* 0x000000012b2b7892 */ /* 0x000fe4000f8e0c3f */
[----:B------:R-:W-:-:S04]  /*1100*/  UISETP.GT.U32.AND UP0, UPT, UR4, 0x1, UPT ;  /* 0x000000010400788c */ /* 0x000fc8000bf04070 */
[----:B------:R-:W-:-:S04]  /*1110*/  USEL UR4, URZ, 0x1, !UP0 ;  /* 0x000000013f047887 */ /* 0x000fc8000c000000 */
[----:B------:R-:W-:Y:S01]  /*1120*/  ULOP3.LUT UR42, UR42, UR4, URZ, 0x3c, !UPT ;  /* 0x000000042a2a7292 */ /* 0x000fe2000f8e3c3f */
[----:B------:R-:W-:Y:S11]  /*1130*/  BRA `(.L_x_11) ;  /* 0x0000000000107947 */ /* 0x000ff60003800000 */
.L_x_8:
[----:B------:R-:W-:Y:S02]  /*1140*/  UISETP.GT.U32.AND UP0, UPT, UR43, 0x1, UPT ;  /* 0x000000012b00788c */ /* 0x000fe4000bf04070 */
[----:B------:R-:W-:Y:S02]  /*1150*/  ULOP3.LUT UR43, UR43, 0x1, URZ, 0xc0, !UPT ;  /* 0x000000012b2b7892 */ /* 0x000fe4000f8ec03f */
[----:B------:R-:W-:-:S04]  /*1160*/  USEL UR4, URZ, 0x1, !UP0 ;  /* 0x000000013f047887 */ /* 0x000fc8000c000000 */
[----:B------:R-:W-:-:S12]  /*1170*/  ULOP3.LUT UR42, UR42, UR4, URZ, 0x3c, !UPT ;  /* 0x000000042a2a7292 */ /* 0x000fd8000f8e3c3f */
.L_x_11:
[----:B------:R-:W-:Y:S05]  /*1180*/  @!P0 BRA `(.L_x_12) ;  /* 0x0000000000408947 */ /* 0x000fea0003800000 */
[----:B------:R-:W-:-:S06]  /*1190*/  UISETP.NE.AND UP0, UPT, UR48, 0x2, UPT ;  /* 0x000000023000788c */ /* 0x000fcc000bf05270 */
[----:B------:R-:W-:-:S13]  /*11a0*/  PLOP3.LUT P0, PT, PT, PT, UP0, 0x80, 0x0 ;  /* 0x000000000000781c */ /* 0x000fda0003f0f008 */
[----:B------:R-:W-:Y:S05]  /*11b0*/  @!P0 BRA `(.L_x_13) ;  /* 0x00000000002c8947 */ /* 0x000fea0003800000 */
[----:B------:R-:W-:-:S06]  /*11c0*/  UISETP.NE.AND UP0, UPT, UR48, 0x3, UPT ;  /* 0x000000033000788c */ /* 0x000fcc000bf05270 */
[----:B------:R-:W-:-:S13]  /*11d0*/  PLOP3.LUT P0, PT, PT, PT, UP0, 0x80, 0x0 ;  /* 0x000000000000781c */ /* 0x000fda0003f0f008 */
[----:B------:R-:W-:Y:S05]  /*11e0*/  @!P0 BRA `(.L_x_14) ;  /* 0x0000000000188947 */ /* 0x000fea0003800000 */
[----:B------:R-:W-:Y:S01]  /*11f0*/  UISETP.NE.AND UP0, UPT, UR48, 0x4, UPT ;  /* 0x000000043000788c */ /* 0x000fe2000bf05270 */
[----:B------:R-:W-:-:S05]  /*1200*/  IMAD.MOV.U32 R19, RZ, RZ, R0 ;  /* 0x000000ffff137224 */ /* 0x000fca00078e0000 */
[----:B------:R-:W-:-:S13]  /*1210*/  PLOP3.LUT P0, PT, PT, PT, UP0, 0x80, 0x0 ;  /* 0x000000000000781c */ /* 0x000fda0003f0f008 */
[----:B------:R-:W-:Y:S05]  /*1220*/  @P0 BRA `(.L_x_15) ;  /* 0x00000000001c0947 */ /* 0x000fea0003800000 */
[----:B------:R-:W-:Y:S01]  /*1230*/  LEA R19, R0, 0x3, 0x1 ;  /* 0x0000000300137811 */ /* 0x000fe200078e08ff */
[----:B------:R-:W-:Y:S06]  /*1240*/  BRA `(.L_x_15) ;  /* 0x0000000000147947 */ /* 0x000fec0003800000 */
.L_x_14:
[----:B------:R-:W-:Y:S01]  /*1250*/  LEA R19, R0, 0x2, 0x1 ;  /* 0x0000000200137811 */ /* 0x000fe200078e08ff */
[----:B------:R-:W-:Y:S06]  /*1260*/  BRA `(.L_x_15) ;  /* 0x00000000000c7947 */ /* 0x000fec0003800000 */
.L_x_13:
[----:B------:R-:W-:Y:S01]  /*1270*/  LEA R19, R0, 0x1, 0x1 ;  /* 0x0000000100137811 */ /* 0x000fe200078e08ff */
[----:B------:R-:W-:Y:S06]  /*1280*/  BRA `(.L_x_15) ;  /* 0x0000000000047947 */ /* 0x000fec0003800000 */
.L_x_12:
[----:B------:R-:W-:-:S07]  /*1290*/  SHF.L.U32 R19, R0, 0x1, RZ ;  /* 0x0000000100137819 */ /* 0x000fce00000006ff */
.L_x_15:
[----:B------:R-:W-:Y:S01]  /*12a0*/  ULOP3.LUT UR6, UR46, 0x1, URZ, 0xfc, !UPT ;  /* 0x000000012e067892 */ /* 0x000fe2000f8efc3f */
[----:B------:R-:W-:Y:S01]  /*12b0*/  LEA R0, R0, 0xbf, 0x7 ;  /* 0x000000bf00007811 */ /* 0x000fe200078e38ff */
[----:B------:R-:W-:Y:S02]  /*12c0*/  ULDC UR4, c[0x0][0x28c] ;  /* 0x0000a30000047ab9 */ /* 0x000fe40000000800 */
[----:B------:R-:W-:Y:S01]  /*12d0*/  UIADD3 UR4, UR4, 0x3f, URZ ;  /* 0x0000003f04047890 */ /* 0x000fe2000fffe03f */
[----:B------:R-:W-:Y:S01]  /*12e0*/  SHF.R.S32.HI R3, RZ, 0x1f, R0 ;  /* 0x0000001fff037819 */ /* 0x000fe20000011400 */
[----:B------:R-:W-:Y:S02]  /*12f0*/  UISETP.NE.AND UP0, UPT, UR6, 0x3, UPT ;  /* 0x000000030600788c */ /* 0x000fe4000bf05270 */
[----:B------:R-:W-:Y:S01]  /*1300*/  USHF.R.S32.HI UR5, URZ, 0x1f, UR4 ;  /* 0x0000001f3f057899 */ /* 0x000fe20008011404 */
[----:B------:R-:W-:-:S03]  /*1310*/  LEA.HI R3, R3, R0, RZ, 0x6 ;  /* 0x0000000003037211 */ /* 0x000fc600078f30ff */
[----:B------:R-:W-:Y:S01]  /*1320*/  PLOP3.LUT P0, PT, PT, PT, UP0, 0x80, 0x0 ;  /* 0x000000000000781c */ /* 0x000fe20003f0f008 */
[----:B------:R-:W-:Y:S01]  /*1330*/  ULEA.HI UR5, UR5, UR4, URZ, 0x6 ;  /* 0x0000000405057291 */ /* 0x000fe2000f8f303f */
[----:B------:R-:W-:-:S03]  /*1340*/  SHF.R.S32.HI R0, RZ, 0x6, R3 ;  /* 0x00000006ff007819 */ /* 0x000fc60000011403 */
[----:B------:R-:W-:-:S06]  /*1350*/  USHF.R.S32.HI UR5, URZ, 0x6, UR5 ;  /* 0x000000063f057899 */ /* 0x000fcc0008011405 */
[----:B------:R-:W-:Y:S02]  /*1360*/  VIMNMX R0, R0, UR5, PT ;  /* 0x0000000500007c48 */ /* 0x000fe4000bfe0100 */
[----:B------:R-:W-:Y:S05]  /*1370*/  @!P0 BRA `(.L_x_16) ;  /* 0x0000000000048947 */ /* 0x000fea0003800000 */
[----:B------:R-:W-:Y:S01]  /*1380*/  BPT.TRAP 0x1 ;  /* 0x000000040000795c */ /* 0x000fe20000300000 */
.L_x_16:
[----:B------:R-:W-:Y:S01]  /*1390*/  ULEA UR4, UR43, UR37, 0x3 ;  /* 0x000000252b047291 */ /* 0x000fe2000f8e183f */
[----:B------:R-:W-:Y:S01]  /*13a0*/  IMAD.U32 R3, RZ, RZ, UR42 ;  /* 0x0000002aff037e24 */ /* 0x000fe2000f8e00ff */
[----:B------:R-:W-:-:S04]  /*13b0*/  UISETP.NE.AND UP0, UPT, UR45, 0x3, UPT ;  /* 0x000000032d00788c */ /* 0x000fc8000bf05270 */
[----:B------:R-:W-:Y:S02]  /*13c0*/  SHF.L.U32 R3, R3, 0x1f, RZ ;  /* 0x0000001f03037819 */ /* 0x000fe400000006ff */
[----:B------:R-:W-:Y:S02]  /*13d0*/  PLOP3.LUT P0, PT, PT, PT, UP0, 0x80, 0x0 ;  /* 0x000000000000781c */ /* 0x000fe40003f0f008 */
[----:B------:R-:W1:Y:S02]  /*13e0*/  SYNCS.PHASECHK.TRANS64.TRYWAIT P1, [UR4+0x13a50], R3 ;  /* 0x013a5003ff0075a7 */ /* 0x000e640008020144 */
[----:B-1----:R-:W-:Y:S09]  /*13f0*/  @!P1 BRA `(.L_x_17) ;  /* 0x000000a000209947 */ /* 0x002ff20003800000 */
.L_x_128:
[----:B------:R-:W-:Y:S05]  /*1400*/  @!P0 BRA `(.L_x_18) ;  /* 0x0000000000048947 */ /* 0x000fea0003800000 */
[----:B------:R-:W-:Y:S01]  /*1410*/  BPT.TRAP 0x1 ;  /* 0x000000040000795c */ /* 0x000fe20000300000 */
.L_x_18:
[----:B------:R-:W-:Y:S01]  /*1420*/  ULEA UR26, UR49, UR37, 0x3 ;  /* 0x00000025311a7291 */ /* 0x000fe2000f8e183f */
[----:B-1----:R-:W-:Y:S01]  /*1430*/  SHF.L.U32 R3, R23, 0x1f, RZ ;  /* 0x0000001f17037819 */ /* 0x002fe200000006ff */
[----:B------:R-:W-:Y:S01]  /*1440*/  UIADD3 UR27, UR37, 0x13a90, URZ ;  /* 0x00013a90251b7890 */ /* 0x000fe2000fffe03f */
[----:B------:R-:W-:Y:S01]  /*1450*/  SHF.L.U32 R4, R96, 0x1f, RZ ;  /* 0x0000001f60047819 */ /* 0x000fe200000006ff */
[----:B------:R-:W-:Y:S02]  /*1460*/  ULEA UR4, UR48, 0xfffffff8, 0x3 ;  /* 0xfffffff830047891 */ /* 0x000fe4000f8e183f */
[----:B------:R-:W-:Y:S02]  /*1470*/  ULEA UR24, UR48, UR27, 0x3 ;  /* 0x0000001b30187291 */ /* 0x000fe4000f8e183f */
[----:B------:R-:W-:Y:S01]  /*1480*/  ULOP3.LUT UR25, UR4, 0x8, URZ, 0xc, !UPT ;  /* 0x0000000804197892 */ /* 0x000fe2000f8e0c3f */
[----:B------:R-:W1:Y:S02]  /*1490*/  SYNCS.PHASECHK.TRANS64.TRYWAIT P1, [UR26+0x13a00], R3 ;  /* 0x013a0003ff0075a7 */ /* 0x000e64000802015a */
[----:B-1----:R-:W-:Y:S09]  /*14a0*/  @!P1 BRA `(.L_x_19) ;  /* 0x000000a0000c9947 */ /* 0x002ff20003800000 */
.L_x_129:
[----:B------:R-:W2:Y:S02]  /*14b0*/  SYNCS.PHASECHK.TRANS64.TRYWAIT P1, [UR24+-0x8], R4 ;  /* 0xfffff804ff0075a7 */ /* 0x000ea40008020158 */
[----:B--2---:R-:W-:Y:S05]  /*14c0*/  @!P1 BRA `(.L_x_20) ;  /* 0x000000a0001c9947 */ /* 0x004fea0003800000 */
.L_x_130:
[----:B------:R-:W-:Y:S01]  /*14d0*/  UIMAD UR22, UR49, 0x280, UR38 ;  /* 0x00000280311678a4 */ /* 0x000fe2000f8e0226 */
[----:B------:R-:W-:Y:S01]  /*14e0*/  WARPGROUP.ARRIVE ;  /* 0x00000000000079c5 */ /* 0x000fe20000000000 */
[----:B------:R-:W-:Y:S01]  /*14f0*/  UIMAD UR20, UR43, 0x280, UR39 ;  /* 0x000002802b1478a4 */ /* 0x000fe2000f8e0227 */
[----:B-1----:R-:W-:Y:S01]  /*1500*/  IMAD R3, R19, 0x40, R16 ;  /* 0x0000004013037824 */ /* 0x002fe200078e0210 */
[----:B------:R-:W-:Y:S01]  /*1510*/  UMOV UR23, 0xc0000010 ;  /* 0xc000001000177882 */ /* 0x000fe20000000000 */
[----:B------:R-:W-:Y:S01]  /*1520*/  UMOV UR21, 0xc0000010 ;  /* 0xc000001000157882 */ /* 0x000fe20000000000 */
[----:B------:R-:W-:Y:S01]  /*1530*/  UIADD3 UR6, UR22, 0x80, URZ ;  /* 0x0000008016067890 */ /* 0x000fe2000fffe03f */
[C---:B------:R-:W-:Y:S01]  /*1540*/  VIADD R4, R18.reuse, 0x8 ;  /* 0x0000000812047836 */ /* 0x040fe20000000000 */
[----:B------:R-:W-:Y:S01]  /*1550*/  UIADD3 UR4, UR20, 0x80, URZ ;  /* 0x0000008014047890 */ /* 0x000fe2000fffe03f */
[C---:B------:R-:W-:Y:S01]  /*1560*/  VIADD R5, R3.reuse, 0x8 ;  /* 0x0000000803057836 */ /* 0x040fe20000000000 */
[----:B------:R-:W-:Y:S01]  /*1570*/  UMOV UR7, 0xc0000010 ;  /* 0xc000001000077882 */ /* 0x000fe20000000000 */
[----:B------:R-:W-:Y:S01]  /*1580*/  HGMMA.64x64x16.F32.BF16 R24, gdesc[UR20], RZ, !UPT, gsb0 ;  /* 0x00e00000141879f0 */ /* 0x000fe2000c0018ff */
[----:B------:R-:W-:Y:S01]  /*1590*/  UMOV UR5, 0xc0000010 ;  /* 0xc000001000057882 */ /* 0x000fe20000000000 */
[----:B------:R-:W-:Y:S01]  /*15a0*/  UIADD3 UR10, UR22, 0x100, URZ ;  /* 0x00000100160a7890 */ /* 0x000fe2000fffe03f */
[----:B------:R-:W-:Y:S01]  /*15b0*/  ISETP.GE.AND P6, PT, R3, R4, PT ;  /* 0x000000040300720c */ /* 0x000fe20003fc6270 */
[----:B------:R-:W-:Y:S01]  /*15c0*/  UIADD3 UR8, UR20, 0x100, URZ ;  /* 0x0000010014087890 */ /* 0x000fe2000fffe03f */
[C---:B------:R-:W-:Y:S01]  /*15d0*/  VIADD R4, R18.reuse, 0x10 ;  /* 0x0000001012047836 */ /* 0x040fe20000000000 */
[----:B------:R-:W-:Y:S01]  /*15e0*/  UMOV UR11, 0xc0000010 ;  /* 0xc0000010000b7882 */ /* 0x000fe20000000000 */
[----:B------:R-:W-:Y:S01]  /*15f0*/  UMOV UR9, 0xc0000010 ;  /* 0xc000001000097882 */ /* 0x000fe20000000000 */
[----:B------:R-:W-:Y:S01]  /*1600*/  UIADD3 UR14, UR22, 0x180, URZ ;  /* 0x00000180160e7890 */ /* 0x000fe2000fffe03f */
[CC--:B------:R-:W-:Y:S01]  /*1610*/  ISETP.GE.AND P1, PT, R5.reuse, R18.reuse, PT ;  /* 0x000000120500720c */ /* 0x0c0fe20003f26270 */
[----:B------:R-:W-:Y:S01]  /*1620*/  UIADD3 UR12, UR20, 0x180, URZ ;  /* 0x00000180140c7890 */ /* 0x000fe2000fffe03f */
[----:B------:R-:W-:Y:S01]  /*1630*/  ISETP.GT.AND P3, PT, R5, R18, PT ;  /* 0x000000120500720c */ /* 0x000fe20003f64270 */
[----:B------:R-:W-:Y:S01]  /*1640*/  UMOV UR15, 0xc0000010 ;  /* 0xc0000010000f7882 */ /* 0x000fe20000000000 */
[----:B------:R-:W-:Y:S01]  /*1650*/  UMOV UR13, 0xc0000010 ;  /* 0xc0000010000d7882 */ /* 0x000fe20000000000 */
[----:B------:R-:W-:Y:S01]  /*1660*/  UIADD3 UR18, UR22, 0x200, URZ ;  /* 0x0000020016127890 */ /* 0x000fe2000fffe03f */
[----:B------:R-:W-:Y:S01]  /*1670*/  ISETP.GE.AND P2, PT, R3, R4, PT ;  /* 0x000000040300720c */ /* 0x000fe20003f46270 */
[----:B------:R-:W-:Y:S01]  /*1680*/  UIADD3 UR16, UR20, 0x200, URZ ;  /* 0x0000020014107890 */ /* 0x000fe2000fffe03f */
[C---:B------:R-:W-:Y:S01]  /*1690*/  IADD3 R4, R18.reuse, 0x18, RZ ;  /* 0x0000001812047810 */ /* 0x040fe20007ffe0ff */
[----:B------:R-:W-:Y:S01]  /*16a0*/  UMOV UR19, 0xc0000010 ;  /* 0xc000001000137882 */ /* 0x000fe20000000000 */
[----:B------:R-:W-:Y:S01]  /*16b0*/  UMOV UR17, 0xc0000010 ;  /* 0xc000001000117882 */ /* 0x000fe20000000000 */
[C---:B------:R-:W-:Y:S01]  /*16c0*/  IADD3 R6, R18.reuse, 0x9, RZ ;  /* 0x0000000912067810 */ /* 0x040fe20007ffe0ff */
[----:B------:R-:W-:Y:S01]  /*16d0*/  VIADD R8, R18, 0x11 ;  /* 0x0000001112087836 */ /* 0x000fe20000000000 */
[----:B------:R-:W-:-:S02]  /*16e0*/  P2R R9, PR, RZ, 0x1 ;  /* 0x00000001ff097803 */ /* 0x000fc40000000000 */
[C---:B------:R-:W-:Y:S01]  /*16f0*/  ISETP.GE.AND P5, PT, R3.reuse, R6, PT ;  /* 0x000000060300720c */ /* 0x040fe20003fa6270 */
[----:B------:R-:W-:Y:S01]  /*1700*/  VIADD R6, R18, 0x20 ;  /* 0x0000002012067836 */ /* 0x000fe20000000000 */
[----:B------:R-:W-:Y:S01]  /*1710*/  ISETP.GE.AND P4, PT, R3, R8, PT ;  /* 0x000000080300720c */ /* 0x000fe20003f86270 */
[----:B------:R-:W-:Y:S02]  /*1720*/  WARPGROUP.DEPBAR.LE gsb0, 0x0 ;  /* 0x00008000000079c5 */ /* 0x000fe40000010000 */
[----:B------:R-:W-:-:S06]  /*1730*/  WARPGROUP.ARRIVE ;  /* 0x00000000000079c5 */ /* 0x000fcc0000000000 */
[----:B------:R-:W-:Y:S01]  /*1740*/  HGMMA.64x64x16.F32.BF16 R24, gdesc[UR4], R24, gsb0 ;  /* 0x00e00000041879f0 */ /* 0x000fe20008001818 */
[----:B------:R-:W-:Y:S02]  /*1750*/  ULDC UR6, c[0x0][0x604] ;  /* 0x0001810000067ab9 */ /* 0x000fe40000000800 */
[----:B------:R-:W-:Y:S02]  /*1760*/  WARPGROUP.DEPBAR.LE gsb0, 0x0 ;  /* 0x00008000000079c5 */ /* 0x000fe40000010000 */
[----:B------:R-:W-:-:S06]  /*1770*/  WARPGROUP.ARRIVE ;  /* 0x00000000000079c5 */ /* 0x000fcc0000000000 */
[----:B------:R-:W-:Y:S03]  /*1780*/  HGMMA.64x64x16.F32.BF16 R24, gdesc[UR8], R24, gsb0 ;  /* 0x00e00000081879f0 */ /* 0x000fe60008001818 */
[----:B------:R-:W-:Y:S02]  /*1790*/  WARPGROUP.DEPBAR.LE gsb0, 0x0 ;  /* 0x00008000000079c5 */ /* 0x000fe40000010000 */
[----:B------:R-:W-:-:S06]  /*17a0*/  WARPGROUP.ARRIVE ;  /* 0x00000000000079c5 */ /* 0x000fcc0000000000 */
[----:B------:R-:W-:Y:S03]  /*17b0*/  HGMMA.64x64x16.F32.BF16 R24, gdesc[UR12], R24, gsb0 ;  /* 0x00e000000c1879f0 */ /* 0x000fe60008001818 */
[----:B------:R-:W-:Y:S02]  /*17c0*/  WARPGROUP.DEPBAR.LE gsb0, 0x0 ;  /* 0x00008000000079c5 */ /* 0x000fe40000010000 */
[----:B------:R-:W-:-:S06]  /*17d0*/  WARPGROUP.ARRIVE ;  /* 0x00000000000079c5 */ /* 0x000fcc0000000000 */
[----:B------:R-:W-:Y:S03]  /*17e0*/  HGMMA.64x64x16.F32.BF16 R24, gdesc[UR16], R24, gsb0 ;  /* 0x00e00000101879f0 */ /* 0x000fe60008001818 */
[----:B------:R-:W-:Y:S02]  /*17f0*/  WARPGROUP.DEPBAR.LE gsb0, 0x0 ;  /* 0x00008000000079c5 */ /* 0x000fe40000010000 */
[----:B------:R-:W-:Y:S02]  /*1800*/  FSEL R26, R26, -INF , P1 ;  /* 0xff8000001a1a7808 */ /* 0x000fe40000800000 */
[-C--:B------:R-:W-:Y:S02]  /*1810*/  ISETP.GE.AND P1, PT, R3, R18.reuse, PT ;  /* 0x000000120300720c */ /* 0x080fe40003f26270 */
[----:B------:R-:W-:Y:S02]  /*1820*/  FSEL R27, R27, -INF , P3 ;  /* 0xff8000001b1b7808 */ /* 0x000fe40001800000 */
[----:B------:R-:W-:-:S02]  /*1830*/  ISETP.GT.AND P3, PT, R3, R18, PT ;  /* 0x000000120300720c */ /* 0x000fc40003f64270 */
[----:B------:R-:W-:Y:S02]  /*1840*/  FSEL R24, R24, -INF , P1 ;  /* 0xff80000018187808 */ /* 0x000fe40000800000 */
[----:B------:R-:W-:Y:S02]  /*1850*/  FSEL R30, R30, -INF , P1 ;  /* 0xff8000001e1e7808 */ /* 0x000fe40000800000 */
[----:B------:R-:W-:Y:S01]  /*1860*/  ISETP.GE.AND P1, PT, R3, R4, PT ;  /* 0x000000040300720c */ /* 0x000fe20003f26270 */
[----:B------:R-:W-:Y:S01]  /*1870*/  VIADD R4, R18, 0x19 ;  /* 0x0000001912047836 */ /* 0x000fe20000000000 */
[----:B------:R-:W-:Y:S02]  /*1880*/  FSEL R25, R25, -INF , P3 ;  /* 0xff80000019197808 */ /* 0x000fe40001800000 */
[----:B------:R-:W-:Y:S02]  /*1890*/  FSEL R31, R31, -INF , P3 ;  /* 0xff8000001f1f7808 */ /* 0x000fe40001800000 */
[----:B------:R-:W-:-:S02]  /*18a0*/  ISETP.GE.AND P3, PT, R3, R4, PT ;  /* 0x000000040300720c */ /* 0x000fc40003f66270 */
[----:B------:R-:W-:Y:S02]  /*18b0*/  FSEL R28, R28, -INF , P6 ;  /* 0xff8000001c1c7808 */ /* 0x000fe40003000000 */
[----:B------:R-:W-:Y:S02]  /*18c0*/  FMNMX R5, R24, R25, !PT ;  /* 0x0000001918057209 */ /* 0x000fe40007800000 */
[----:B------:R-:W-:Y:S02]  /*18d0*/  IADD3 R4, R18, 0x21, RZ ;  /* 0x0000002112047810 */ /* 0x000fe40007ffe0ff */
[----:B------:R-:W-:Y:S02]  /*18e0*/  FSEL R34, R34, -INF , P6 ;  /* 0xff80000022227808 */ /* 0x000fe40003000000 */
[----:B------:R-:W-:Y:S02]  /*18f0*/  ISETP.GE.AND P6, PT, R3, R6, PT ;  /* 0x000000060300720c */ /* 0x000fe40003fc6270 */
[----:B------:R-:W-:-:S02]  /*1900*/  FSEL R29, R29, -INF , P5 ;  /* 0xff8000001d1d7808 */ /* 0x000fc40002800000 */
[----:B------:R-:W-:Y:S02]  /*1910*/  FSEL R35, R35, -INF , P5 ;  /* 0xff80000023237808 */ /* 0x000fe40002800000 */
[----:B------:R-:W-:Y:S02]  /*1920*/  FMNMX R6, R28, R5, !PT ;  /* 0x000000051c067209 */ /* 0x000fe40007800000 */
[----:B------:R-:W-:Y:S01]  /*1930*/  ISETP.GE.AND P5, PT, R3, R4, PT ;  /* 0x000000040300720c */ /* 0x000fe20003fa6270 */
[----:B------:R-:W-:Y:S01]  /*1940*/  VIADD R4, R18, 0x28 ;  /* 0x0000002812047836 */ /* 0x000fe20000000000 */
[----:B------:R-:W-:Y:S02]  /*1950*/  FSEL R32, R32, -INF , P2 ;  /* 0xff80000020207808 */ /* 0x000fe40001000000 */
[----:B------:R-:W-:Y:S02]  /*1960*/  FMNMX R5, R29, R6, !PT ;  /* 0x000000061d057209 */ /* 0x000fe40007800000 */
[----:B------:R-:W-:-:S02]  /*1970*/  FSEL R38, R38, -INF , P2 ;  /* 0xff80000026267808 */ /* 0x000fc40001000000 */
[----:B------:R-:W-:Y:S01]  /*1980*/  ISETP.GE.AND P2, PT, R3, R4, PT ;  /* 0x000000040300720c */ /* 0x000fe20003f46270 */
[----:B------:R-:W-:Y:S01]  /*1990*/  VIADD R4, R18, 0x29 ;  /* 0x0000002912047836 */ /* 0x000fe20000000000 */
[----:B------:R-:W-:Y:S02]  /*19a0*/  FSEL R33, R33, -INF , P4 ;  /* 0xff80000021217808 */ /* 0x000fe40002000000 */
[----:B------:R-:W-:Y:S02]  /*19b0*/  FMNMX R6, R32, R5, !PT ;  /* 0x0000000520067209 */ /* 0x000fe40007800000 */
[----:B------:R-:W-:Y:S02]  /*19c0*/  FSEL R39, R39, -INF , P4 ;  /* 0xff80000027277808 */ /* 0x000fe40002000000 */
[----:B------:R-:W-:Y:S02]  /*19d0*/  FSEL R36, R36, -INF , P1 ;  /* 0xff80000024247808 */ /* 0x000fe40000800000 */
[----:B------:R-:W-:-:S02]  /*19e0*/  FMNMX R5, R33, R6, !PT ;  /* 0x0000000621057209 */ /* 0x000fc40007800000 */
[----:B------:R-:W-:Y:S02]  /*19f0*/  ISETP.GE.AND P4, PT, R3, R4, PT ;  /* 0x000000040300720c */ /* 0x000fe40003f86270 */
[----:B------:R-:W-:Y:S02]  /*1a00*/  IADD3 R4, R18, 0x30, RZ ;  /* 0x0000003012047810 */ /* 0x000fe40007ffe0ff */
[----:B------:R-:W-:Y:S02]  /*1a10*/  FSEL R37, R37, -INF , P3 ;  /* 0xff80000025257808 */ /* 0x000fe40001800000 */
[----:B------:R-:W-:Y:S02]  /*1a20*/  FMNMX R6, R36, R5, !PT ;  /* 0x0000000524067209 */ /* 0x000fe40007800000 */
[----:B------:R-:W-:Y:S02]  /*1a30*/  FSEL R42, R42, -INF , P1 ;  /* 0xff8000002a2a7808 */ /* 0x000fe40000800000 */
[----:B------:R-:W-:Y:S01]  /*1a40*/  ISETP.GE.AND P1, PT, R3, R4, PT ;  /* 0x000000040300720c */ /* 0x000fe20003f26270 */
[----:B------:R-:W-:Y:S01]  /*1a50*/  VIADD R4, R18, 0x38 ;  /* 0x0000003812047836 */ /* 0x000fe20000000000 */
[----:B------:R-:W-:-:S02]  /*1a60*/  FSEL R40, R40, -INF , P6 ;  /* 0xff80000028287808 */ /* 0x000fc40003000000 */
[----:B------:R-:W-:Y:S02]  /*1a70*/  FMNMX R5, R37, R6, !PT ;  /* 0x0000000625057209 */ /* 0x000fe40007800000 */
[----:B------:R-:W-:Y:S02]  /*1a80*/  FSEL R43, R43, -INF , P3 ;  /* 0xff8000002b2b7808 */ /* 0x000fe40001800000 */
[----:B------:R-:W-:Y:S01]  /*1a90*/  ISETP.GE.AND P3, PT, R3, R4, PT ;  /* 0x000000040300720c */ /* 0x000fe20003f66270 */
[----:B------:R-:W-:Y:S01]  /*1aa0*/  VIADD R4, R18, 0x39 ;  /* 0x0000003912047836 */ /* 0x000fe20000000000 */
[----:B------:R-:W-:Y:S02]  /*1ab0*/  FSEL R41, R41, -INF , P5 ;  /* 0xff80000029297808 */ /* 0x000fe40002800000 */
[----:B------:R-:W-:Y:S02]  /*1ac0*/  FMNMX R6, R40, R5, !PT ;  /* 0x0000000528067209 */ /* 0x000fe40007800000 */
[----:B------:R-:W-:-:S02]  /*1ad0*/  FSEL R44, R44, -INF , P2 ;  /* 0xff8000002c2c7808 */ /* 0x000fc40001000000 */
[----:B------:R-:W-:Y:S02]  /*1ae0*/  FMNMX R5, R41, R6, !PT ;  /* 0x0000000629057209 */ /* 0x000fe40007800000 */
[----:B------:R-:W-:Y:S02]  /*1af0*/  FSEL R52, R52, -INF , P3 ;  /* 0xff80000034347808 */ /* 0x000fe40001800000 */
[----:B------:R-:W-:Y:S02]  /*1b00*/  ISETP.GE.AND P3, PT, R3, R4, PT ;  /* 0x000000040300720c */ /* 0x000fe40003f66270 */
[----:B------:R-:W-:Y:S02]  /*1b10*/  IADD3 R4, R18, 0x31, RZ ;  /* 0x0000003112047810 */ /* 0x000fe40007ffe0ff */
[----:B------:R-:W-:Y:S02]  /*1b20*/  FSEL R45, R45, -INF , P4 ;  /* 0xff8000002d2d7808 */ /* 0x000fe40002000000 */
[----:B------:R-:W-:-:S02]  /*1b30*/  FMNMX R6, R44, R5, !PT ;  /* 0x000000052c067209 */ /* 0x000fc40007800000 */
[----:B------:R-:W-:Y:S02]  /*1b40*/  FSEL R53, R53, -INF , P3 ;  /* 0xff80000035357808 */ /* 0x000fe40001800000 */
[----:B------:R-:W-:Y:S02]  /*1b50*/  ISETP.GE.AND P3, PT, R3, R4, PT ;  /* 0x000000040300720c */ /* 0x000fe40003f66270 */
[----:B------:R-:W-:Y:S02]  /*1b60*/  FSEL R48, R48, -INF , P1 ;  /* 0xff80000030307808 */ /* 0x000fe40000800000 */
[----:B------:R-:W-:Y:S02]  /*1b70*/  FMNMX R3, R45, R6, !PT ;  /* 0x000000062d037209 */ /* 0x000fe40007800000 */
[----:B------:R-:W-:Y:S02]  /*1b80*/  FSEL R49, R49, -INF , P3 ;  /* 0xff80000031317808 */ /* 0x000fe40001800000 */
[----:B------:R-:W-:-:S02]  /*1b90*/  FMNMX R4, R48, R3, !PT ;  /* 0x0000000330047209 */ /* 0x000fc40007800000 */
[----:B------:R-:W-:Y:S02]  /*1ba0*/  FSEL R46, R46, -INF , P6 ;  /* 0xff8000002e2e7808 */ /* 0x000fe40003000000 */
[----:B------:R-:W-:Y:S02]  /*1bb0*/  FMNMX R3, R49, R4, !PT ;  /* 0x0000000431037209 */ /* 0x000fe40007800000 */
[----:B------:R-:W-:Y:S02]  /*1bc0*/  FSEL R47, R47, -INF , P5 ;  /* 0xff8000002f2f7808 */ /* 0x000fe40002800000 */
[----:B------:R-:W-:Y:S02]  /*1bd0*/  FMNMX R4, R52, R3, !PT ;  /* 0x0000000334047209 */ /* 0x000fe40007800000 */
[----:B------:R-:W-:Y:S02]  /*1be0*/  FMNMX R3, R26, R27, !PT ;  /* 0x0000001b1a037209 */ /* 0x000fe40007800000 */
[----:B------:R-:W-:-:S02]  /*1bf0*/  FMNMX R5, R53, R4, !PT ;  /* 0x0000000435057209 */ /* 0x000fc40007800000 */
[----:B------:R-:W-:Y:S02]  /*1c00*/  FMNMX R6, R30, R3, !PT ;  /* 0x000000031e067209 */ /* 0x000fe40007800000 */
[----:B------:R-:W-:Y:S01]  /*1c10*/  FSEL R50, R50, -INF , P2 ;  /* 0xff80000032327808 */ /* 0x000fe20001000000 */
[----:B------:R-:W1:Y:S01]  /*1c20*/  SHFL.BFLY PT, R4, R5, 0x1, 0x1f ;  /* 0x0c201f0005047f89 */ /* 0x000e6200000e0000 */
[----:B------:R-:W-:Y:S02]  /*1c30*/  FMNMX R3, R31, R6, !PT ;  /* 0x000000061f037209 */ /* 0x000fe40007800000 */
[----:B------:R-:W-:Y:S02]  /*1c40*/  FSEL R51, R51, -INF , P4 ;  /* 0xff80000033337808 */ /* 0x000fe40002000000 */
[----:B------:R-:W-:Y:S02]  /*1c50*/  FMNMX R6, R34, R3, !PT ;  /* 0x0000000322067209 */ /* 0x000fe40007800000 */
[----:B------:R-:W-:-:S02]  /*1c60*/  FSEL R54, R54, -INF , P1 ;  /* 0xff80000036367808 */ /* 0x000fc40000800000 */
[----:B------:R-:W-:Y:S02]  /*1c70*/  FMNMX R3, R35, R6, !PT ;  /* 0x0000000623037209 */ /* 0x000fe40007800000 */
[----:B------:R-:W-:Y:S02]  /*1c80*/  FSEL R55, R55, -INF , P3 ;  /* 0xff80000037377808 */ /* 0x000fe40001800000 */
[----:B------:R-:W-:-:S04]  /*1c90*/  FMNMX R6, R38, R3, !PT ;  /* 0x0000000326067209 */ /* 0x000fc80007800000 */
[----:B------:R-:W-:-:S04]  /*1ca0*/  FMNMX R3, R39, R6, !PT ;  /* 0x0000000627037209 */ /* 0x000fc80007800000 */
[----:B------:R-:W-:Y:S02]  /*1cb0*/  FMNMX R6, R42, R3, !PT ;  /* 0x000000032a067209 */ /* 0x000fe40007800000 */
[----:B-1----:R-:W-:Y:S02]  /*1cc0*/  FMNMX R7, R5, R4, !PT ;  /* 0x0000000405077209 */ /* 0x002fe40007800000 */
[----:B------:R-:W-:-:S03]  /*1cd0*/  FMNMX R3, R43, R6, !PT ;  /* 0x000000062b037209 */ /* 0x000fc60007800000 */
[----:B------:R-:W1:Y:S01]  /*1ce0*/  SHFL.BFLY PT, R4, R7, 0x2, 0x1f ;  /* 0x0c401f0007047f89 */ /* 0x000e6200000e0000 */
[----:B------:R-:W-:-:S04]  /*1cf0*/  FMNMX R6, R46, R3, !PT ;  /* 0x000000032e067209 */ /* 0x000fc80007800000 */
[----:B------:R-:W-:-:S04]  /*1d00*/  FMNMX R3, R47, R6, !PT ;  /* 0x000000062f037209 */ /* 0x000fc80007800000 */
[----:B------:R-:W-:-:S04]  /*1d10*/  FMNMX R6, R50, R3, !PT ;  /* 0x0000000332067209 */ /* 0x000fc80007800000 */
[----:B------:R-:W-:-:S04]  /*1d20*/  FMNMX R3, R51, R6, !PT ;  /* 0x0000000633037209 */ /* 0x000fc80007800000 */
[----:B------:R-:W-:-:S04]  /*1d30*/  FMNMX R6, R54, R3, !PT ;  /* 0x0000000336067209 */ /* 0x000fc80007800000 */
[----:B------:R-:W-:Y:S02]  /*1d40*/  FMNMX R6, R55, R6, !PT ;  /* 0x0000000637067209 */ /* 0x000fe40007800000 */
[----:B-1----:R-:W-:-:S03]  /*1d50*/  FMNMX R4, R7, R4, !PT ;  /* 0x0000000407047209 */ /* 0x002fc60007800000 */
[----:B------:R-:W1:Y:S01]  /*1d60*/  SHFL.BFLY PT, R3, R6, 0x1, 0x1f ;  /* 0x0c201f0006037f89 */ /* 0x000e6200000e0000 */
[----:B------:R-:W-:-:S04]  /*1d70*/  FSETP.NEU.AND P0, PT, R4, -INF , PT ;  /* 0xff8000000400780b */ /* 0x000fc80003f0d000 */
[----:B------:R-:W-:Y:S02]  /*1d80*/  FSEL R8, R4, RZ, P0 ;  /* 0x000000ff04087208 */ /* 0x000fe40000000000 */
[----:B------:R-:W-:-:S03]  /*1d90*/  ISETP.NE.AND P0, PT, R9, RZ, PT ;  /* 0x000000ff0900720c */ /* 0x000fc60003f05270 */
[----:B------:R-:W-:-:S04]  /*1da0*/  FMUL R8, R8, UR6 ;  /* 0x0000000608087c20 */ /* 0x000fc80008400000 */
[--C-:B------:R-:W-:Y:S01]  /*1db0*/  FFMA R24, R24, UR6, -R8.reuse ;  /* 0x0000000618187c23 */ /* 0x100fe20008000808 */
[--C-:B------:R-:W-:Y:S01]  /*1dc0*/  FFMA R25, R25, UR6, -R8.reuse ;  /* 0x0000000619197c23 */ /* 0x100fe20008000808 */
[--C-:B------:R-:W-:Y:S01]  /*1dd0*/  FFMA R36, R36, UR6, -R8.reuse ;  /* 0x0000000624247c23 */ /* 0x100fe20008000808 */
[--C-:B------:R-:W-:Y:S01]  /*1de0*/  FFMA R29, R29, UR6, -R8.reuse ;  /* 0x000000061d1d7c23 */ /* 0x100fe20008000808 */
[--C-:B------:R-:W-:Y:S01]  /*1df0*/  FFMA R28, R28, UR6, -R8.reuse ;  /* 0x000000061c1c7c23 */ /* 0x100fe20008000808 */
[----:B------:R-:W-:Y:S01]  /*1e00*/  FSETP.GEU.AND P5, PT, R24, -126, PT ;  /* 0xc2fc00001800780b */ /* 0x000fe20003fae000 */
[--C-:B------:R-:W-:Y:S01]  /*1e10*/  FFMA R32, R32, UR6, -R8.reuse ;  /* 0x0000000620207c23 */ /* 0x100fe20008000808 */
[----:B------:R-:W-:Y:S01]  /*1e20*/  FSETP.GEU.AND P2, PT, R25, -126, PT ;  /* 0xc2fc00001900780b */ /* 0x000fe20003f4e000 */
[--C-:B------:R-:W-:Y:S01]  /*1e30*/  FFMA R33, R33, UR6, -R8.reuse ;  /* 0x0000000621217c23 */ /* 0x100fe20008000808 */
[--C-:B------:R-:W-:Y:S01]  /*1e40*/  FFMA R37, R37, UR6, -R8.reuse ;  /* 0x0000000625257c23 */ /* 0x100fe20008000808 */
[----:B------:R-:W-:Y:S01]  /*1e50*/  FSETP.GEU.AND P4, PT, R29, -126, PT ;  /* 0xc2fc00001d00780b */ /* 0x000fe20003f8e000 */
[--C-:B------:R-:W-:Y:S01]  /*1e60*/  FFMA R41, R41, UR6, -R8.reuse ;  /* 0x0000000629297c23 */ /* 0x100fe20008000808 */
[----:B-1----:R-:W-:Y:S01]  /*1e70*/  FMNMX R3, R6, R3, !PT ;  /* 0x0000000306037209 */ /* 0x002fe20007800000 */
[--C-:B------:R-:W-:Y:S01]  /*1e80*/  FFMA R40, R40, UR6, -R8.reuse ;  /* 0x0000000628287c23 */ /* 0x100fe20008000808 */
[----:B------:R-:W-:Y:S01]  /*1e90*/  FSETP.GEU.AND P6, PT, R28, -126, PT ;  /* 0xc2fc00001c00780b */ /* 0x000fe20003fce000 */
[--C-:B------:R-:W-:Y:S01]  /*1ea0*/  FFMA R44, R44, UR6, -R8.reuse ;  /* 0x000000062c2c7c23 */ /* 0x100fe20008000808 */
[----:B------:R-:W-:Y:S01]  /*1eb0*/  FSETP.GEU.AND P3, PT, R32, -126, PT ;  /* 0xc2fc00002000780b */ /* 0x000fe20003f6e000 */
[----:B------:R-:W1:Y:S01]  /*1ec0*/  SHFL.BFLY PT, R6, R3, 0x2, 0x1f ;  /* 0x0c401f0003067f89 */ /* 0x000e6200000e0000 */
[----:B------:R-:W-:Y:S01]  /*1ed0*/  @!P5 FMUL R24, R24, 0.5 ;  /* 0x3f0000001818d820 */ /* 0x000fe20000400000 */
[----:B------:R-:W-:Y:S01]  /*1ee0*/  FSETP.GEU.AND P1, PT, R33, -126, PT ;  /* 0xc2fc00002100780b */ /* 0x000fe20003f2e000 */
[----:B------:R-:W-:Y:S01]  /*1ef0*/  @!P2 FMUL R25, R25, 0.5 ;  /* 0x3f0000001919a820 */ /* 0x000fe20000400000 */
[--C-:B------:R-:W-:Y:S01]  /*1f00*/  FFMA R45, R45, UR6, -R8.reuse ;  /* 0x000000062d2d7c23 */ /* 0x100fe20008000808 */
[--C-:B------:R-:W-:Y:S01]  /*1f10*/  FFMA R48, R48, UR6, -R8.reuse ;  /* 0x0000000630307c23 */ /* 0x100fe20008000808 */
[----:B------:R-:W-:Y:S01]  /*1f20*/  @!P4 FMUL R29, R29, 0.5 ;  /* 0x3f0000001d1dc820 */ /* 0x000fe20000400000 */
[----:B------:R-:W2:Y:S01]  /*1f30*/  MUFU.EX2 R24, R24 ;  /* 0x0000001800187308 */ /* 0x000ea20000000800 */
[--C-:B------:R-:W-:Y:S01]  /*1f40*/  FFMA R49, R49, UR6, -R8.reuse ;  /* 0x0000000631317c23 */ /* 0x100fe20008000808 */
[--C-:B------:R-:W-:Y:S01]  /*1f50*/  FFMA R52, R52, UR6, -R8.reuse ;  /* 0x0000000634347c23 */ /* 0x100fe20008000808 */
[----:B------:R-:W-:Y:S01]  /*1f60*/  @!P6 FMUL R28, R28, 0.5 ;  /* 0x3f0000001c1ce820 */ /* 0x000fe20000400000 */
[----:B------:R-:W-:Y:S01]  /*1f70*/  FFMA R53, R53, UR6, -R8 ;  /* 0x0000000635357c23 */ /* 0x000fe20008000808 */
[----:B------:R-:W-:-:S03]  /*1f80*/  @!P3 FMUL R32, R32, 0.5 ;  /* 0x3f0000002020b820 */ /* 0x000fc60000400000 */
[----:B------:R-:W3:Y:S01]  /*1f90*/  MUFU.EX2 R25, R25 ;  /* 0x0000001900197308 */ /* 0x000ee20000000800 */
[----:B------:R-:W-:-:S07]  /*1fa0*/  @!P1 FMUL R33, R33, 0.5 ;  /* 0x3f00000021219820 */ /* 0x000fce0000400000 */
[----:B------:R-:W4:Y:S01]  /*1fb0*/  MUFU.EX2 R29, R29 ;  /* 0x0000001d001d7308 */ /* 0x000f220000000800 */
[----:B--2---:R-:W-:Y:S01]  /*1fc0*/  @!P5 FMUL R24, R24, R24 ;  /* 0x000000181818d220 */ /* 0x004fe20000400000 */
[----:B------:R-:W-:Y:S02]  /*1fd0*/  FSETP.GEU.AND P5, PT, R36, -126, PT ;  /* 0xc2fc00002400780b */ /* 0x000fe40003fae000 */
[----:B-1----:R-:W-:-:S04]  /*1fe0*/  FMNMX R5, R3, R6, !PT ;  /* 0x0000000603057209 */ /* 0x002fc80007800000 */
[----:B------:R-:W1:Y:S01]  /*1ff0*/  MUFU.EX2 R28, R28 ;  /* 0x0000001c001c7308 */ /* 0x000e620000000800 */
[----:B---3--:R-:W-:Y:S01]  /*2000*/  @!P2 FMUL R25, R25, R25 ;  /* 0x000000191919a220 */ /* 0x008fe20000400000 */
[----:B------:R-:W-:-:S05]  /*2010*/  FSETP.GEU.AND P2, PT, R37, -126, PT ;  /* 0xc2fc00002500780b */ /* 0x000fca0003f4e000 */
[----:B------:R-:W-:Y:S01]  /*2020*/  @!P5 FMUL R36, R36, 0.5 ;  /* 0x3f0000002424d820 */ /* 0x000fe20000400000 */
[----:B------:R-:W2:Y:S01]  /*2030*/  MUFU.EX2 R32, R32 ;  /* 0x0000002000207308 */ /* 0x000ea20000000800 */
[----:B----4-:R-:W-:Y:S01]  /*2040*/  @!P4 FMUL R29, R29, R29 ;  /* 0x0000001d1d1dc220 */ /* 0x010fe20000400000 */
[----:B------:R-:W-:-:S05]  /*2050*/  FSETP.GEU.AND P4, PT, R41, -126, PT ;  /* 0xc2fc00002900780b */ /* 0x000fca0003f8e000 */
[----:B------:R-:W-:Y:S01]  /*2060*/  @!P2 FMUL R37, R37, 0.5 ;  /* 0x3f0000002525a820 */ /* 0x000fe20000400000 */
[----:B------:R-:W3:Y:S01]  /*2070*/  MUFU.EX2 R36, R36 ;  /* 0x0000002400247308 */ /* 0x000ee20000000800 */
[----:B-1----:R-:W-:Y:S01]  /*2080*/  @!P6 FMUL R28, R28, R28 ;  /* 0x0000001c1c1ce220 */ /* 0x002fe20000400000 */
[----:B------:R-:W-:-:S05]  /*2090*/  FSETP.GEU.AND P6, PT, R40, -126, PT ;  /* 0xc2fc00002800780b */ /* 0x000fca0003fce000 */
[----:B------:R-:W-:Y:S01]  /*20a0*/  @!P4 FMUL R41, R41, 0.5 ;  /* 0x3f0000002929c820 */ /* 0x000fe20000400000 */
[----:B------:R-:W1:Y:S01]  /*20b0*/  MUFU.EX2 R33, R33 ;  /* 0x0000002100217308 */ /* 0x000e620000000800 */
[----:B--2---:R-:W-:Y:S01]  /*20c0*/  @!P3 FMUL R32, R32, R32 ;  /* 0x000000202020b220 */ /* 0x004fe20000400000 */
[----:B------:R-:W-:-:S05]  /*20d0*/  FSETP.GEU.AND P3, PT, R44, -126, PT ;  /* 0xc2fc00002c00780b */ /* 0x000fca0003f6e000 */
[----:B------:R-:W-:Y:S01]  /*20e0*/  @!P6 FMUL R40, R40, 0.5 ;  /* 0x3f0000002828e820 */ /* 0x000fe20000400000 */
[----:B------:R-:W2:Y:S01]  /*20f0*/  MUFU.EX2 R37, R37 ;  /* 0x0000002500257308 */ /* 0x000ea20000000800 */
[----:B---3--:R-:W-:Y:S01]  /*2100*/  @!P5 FMUL R36, R36, R36 ;  /* 0x000000242424d220 */ /* 0x008fe20000400000 */
[----:B------:R-:W-:-:S04]  /*2110*/  FSETP.NEU.AND P5, PT, R5, -INF , PT ;  /* 0xff8000000500780b */ /* 0x000fc80003fad000 */
[----:B------:R-:W-:Y:S01]  /*2120*/  FSEL R3, R5, RZ, P5 ;  /* 0x000000ff05037208 */ /* 0x000fe20002800000 */
[----:B------:R-:W-:Y:S01]  /*2130*/  @!P3 FMUL R44, R44, 0.5 ;  /* 0x3f0000002c2cb820 */ /* 0x000fe20000400000 */
[----:B------:R-:W-:Y:S01]  /*2140*/  FSETP.GEU.AND P5, PT, R49, -126, PT ;  /* 0xc2fc00003100780b */ /* 0x000fe20003fae000 */
[----:B-1----:R-:W-:Y:S01]  /*2150*/  @!P1 FMUL R33, R33, R33 ;  /* 0x0000002121219220 */ /* 0x002fe20000400000 */
[----:B------:R-:W-:Y:S01]  /*2160*/  FSETP.GEU.AND P1, PT, R45, -126, PT ;  /* 0xc2fc00002d00780b */ /* 0x000fe20003f2e000 */
[----:B------:R-:W1:Y:S01]  /*2170*/  MUFU.EX2 R10, R41 ;  /* 0x00000029000a7308 */ /* 0x000e620000000800 */
[----:B------:R-:W-:-:S04]  /*2180*/  FMUL R3, R3, UR6 ;  /* 0x0000000603037c20 */ /* 0x000fc80008400000 */
[--C-:B------:R-:W-:Y:S01]  /*2190*/  FFMA R26, R26, UR6, -R3.reuse ;  /* 0x000000061a1a7c23 */ /* 0x100fe20008000803 */
[----:B--2---:R-:W-:Y:S01]  /*21a0*/  @!P2 FMUL R37, R37, R37 ;  /* 0x000000252525a220 */ /* 0x004fe20000400000 */
[----:B------:R-:W-:Y:S01]  /*21b0*/  FSETP.GEU.AND P2, PT, R48, -126, PT ;  /* 0xc2fc00003000780b */ /* 0x000fe20003f4e000 */
[----:B------:R2:W3:Y:S01]  /*21c0*/  MUFU.EX2 R7, R40 ;  /* 0x0000002800077308 */ /* 0x0004e20000000800 */
[--C-:B------:R-:W-:Y:S01]  /*21d0*/  FFMA R27, R27, UR6, -R3.reuse ;  /* 0x000000061b1b7c23 */ /* 0x100fe20008000803 */
[----:B------:R-:W-:Y:S01]  /*21e0*/  @!P5 FMUL R49, R49, 0.5 ;  /* 0x3f0000003131d820 */ /* 0x000fe20000400000 */
[--C-:B------:R-:W-:Y:S01]  /*21f0*/  FFMA R30, R30, UR6, -R3.reuse ;  /* 0x000000061e1e7c23 */ /* 0x100fe20008000803 */
[----:B------:R-:W-:Y:S01]  /*2200*/  @!P1 FMUL R45, R45, 0.5 ;  /* 0x3f0000002d2d9820 */ /* 0x000fe20000400000 */
[--C-:B------:R-:W-:Y:S01]  /*2210*/  FFMA R31, R31, UR6, -R3.reuse ;  /* 0x000000061f1f7c23 */ /* 0x100fe20008000803 */
[--C-:B------:R-:W-:Y:S01]  /*2220*/  FFMA R6, R34, UR6, -R3.reuse ;  /* 0x0000000622067c23 */ /* 0x100fe20008000803 */
[--C-:B------:R-:W-:Y:S01]  /*2230*/  FFMA R38, R38, UR6, -R3.reuse ;  /* 0x0000000626267c23 */ /* 0x100fe20008000803 */
[----:B------:R-:W4:Y:S01]  /*2240*/  MUFU.EX2 R9, R44 ;  /* 0x0000002c00097308 */ /* 0x000f220000000800 */
[----:B-1----:R-:W-:Y:S01]  /*2250*/  @!P4 FMUL R10, R10, R10 ;  /* 0x0000000a0a0ac220 */ /* 0x002fe20000400000 */
[----:B------:R-:W-:Y:S01]  /*2260*/  FSETP.GEU.AND P4, PT, R53, -126, PT ;  /* 0xc2fc00003500780b */ /* 0x000fe20003f8e000 */
[--C-:B--2---:R-:W-:Y:S01]  /*2270*/  FFMA R40, R35, UR6, -R3.reuse ;  /* 0x0000000623287c23 */ /* 0x104fe20008000803 */
[----:B------:R-:W-:Y:S01]  /*2280*/  @!P2 FMUL R48, R48, 0.5 ;  /* 0x3f0000003030a820 */ /* 0x000fe20000400000 */
[--C-:B------:R-:W-:Y:S01]  /*2290*/  FFMA R39, R39, UR6, -R3.reuse ;  /* 0x0000000627277c23 */ /* 0x100fe20008000803 */
[--C-:B------:R-:W-:Y:S01]  /*22a0*/  FFMA R43, R43, UR6, -R3.reuse ;  /* 0x000000062b2b7c23 */ /* 0x100fe20008000803 */
[--C-:B------:R-:W-:Y:S01]  /*22b0*/  FFMA R46, R46, UR6, -R3.reuse ;  /* 0x000000062e2e7c23 */ /* 0x100fe20008000803 */
[----:B------:R-:W1:Y:S01]  /*22c0*/  MUFU.EX2 R12, R45 ;  /* 0x0000002d000c7308 */ /* 0x000e620000000800 */
[----:B---3--:R-:W-:Y:S01]  /*22d0*/  @!P6 FMUL R7, R7, R7 ;  /* 0x000000070707e220 */ /* 0x008fe20000400000 */
[----:B------:R-:W-:Y:S01]  /*22e0*/  FSETP.GEU.AND P6, PT, R52, -126, PT ;  /* 0xc2fc00003400780b */ /* 0x000fe20003fce000 */
[--C-:B------:R-:W-:Y:S01]  /*22f0*/  FFMA R47, R47, UR6, -R3.reuse ;  /* 0x000000062f2f7c23 */ /* 0x100fe20008000803 */
[--C-:B------:R-:W-:Y:S01]  /*2300*/  FFMA R50, R50, UR6, -R3.reuse ;  /* 0x0000000632327c23 */ /* 0x100fe20008000803 */
[--C-:B------:R-:W-:Y:S01]  /*2310*/  FFMA R51, R51, UR6, -R3.reuse ;  /* 0x0000000633337c23 */ /* 0x100fe20008000803 */
[----:B------:R-:W-:Y:S01]  /*2320*/  FFMA R54, R54, UR6, -R3 ;  /* 0x0000000636367c23 */ /* 0x000fe20008000803 */
[----:B------:R-:W-:Y:S01]  /*2330*/  @!P4 FMUL R53, R53, 0.5 ;  /* 0x3f0000003535c820 */ /* 0x000fe20000400000 */
[----:B------:R-:W2:Y:S01]  /*2340*/  MUFU.EX2 R11, R48 ;  /* 0x00000030000b7308 */ /* 0x000ea20000000800 */
[----:B----4-:R-:W-:Y:S01]  /*2350*/  @!P3 FMUL R9, R9, R9 ;  /* 0x000000090909b220 */ /* 0x010fe20000400000 */
[----:B------:R-:W-:-:S02]  /*2360*/  FSETP.GEU.AND P3, PT, R26, -126, PT ;  /* 0xc2fc00001a00780b */ /* 0x000fc40003f6e000 */
[----:B------:R-:W-:-:S03]  /*2370*/  F2FP.BF16.F32.PACK_AB R100, R10, R7 ;  /* 0x000000070a64723e */ /* 0x000fc600000010ff */
[----:B------:R-:W-:Y:S01]  /*2380*/  @!P6 FMUL R52, R52, 0.5 ;  /* 0x3f0000003434e820 */ /* 0x000fe20000400000 */
[----:B------:R-:W3:Y:S01]  /*2390*/  MUFU.EX2 R8, R49 ;  /* 0x0000003100087308 */ /* 0x000ee20000000800 */
[----:B-1----:R-:W-:Y:S01]  /*23a0*/  @!P1 FMUL R12, R12, R12 ;  /* 0x0000000c0c0c9220 */ /* 0x002fe20000400000 */
[----:B------:R-:W-:-:S04]  /*23b0*/  FSETP.GEU.AND P1, PT, R27, -126, PT ;  /* 0xc2fc00001b00780b */ /* 0x000fc80003f2e000 */
[----:B------:R-:W-:Y:S01]  /*23c0*/  F2FP.BF16.F32.PACK_AB R102, R12, R9 ;  /* 0x000000090c66723e */ /* 0x000fe200000010ff */
[----:B------:R-:W-:Y:S01]  /*23d0*/  @!P3 FMUL R26, R26, 0.5 ;  /* 0x3f0000001a1ab820 */ /* 0x000fe20000400000 */
[----:B------:R-:W1:Y:S01]  /*23e0*/  MUFU.EX2 R14, R53 ;  /* 0x00000035000e7308 */ /* 0x000e620000000800 */
[----:B--2---:R-:W-:Y:S01]  /*23f0*/  @!P2 FMUL R11, R11, R11 ;  /* 0x0000000b0b0ba220 */ /* 0x004fe20000400000 */
[----:B------:R-:W-:-:S03]  /*2400*/  FSETP.GEU.AND P2, PT, R30, -126, PT ;  /* 0xc2fc00001e00780b */ /* 0x000fc60003f4e000 */
[----:B------:R-:W-:Y:S02]  /*2410*/  FADD R41, R32, R11 ;  /* 0x0000000b20297221 */ /* 0x000fe40000000000 */
[----:B------:R-:W-:Y:S01]  /*2420*/  @!P1 FMUL R27, R27, 0.5 ;  /* 0x3f0000001b1b9820 */ /* 0x000fe20000400000 */
[----:B------:R-:W2:Y:S01]  /*2430*/  MUFU.EX2 R13, R52 ;  /* 0x00000034000d7308 */ /* 0x000ea20000000800 */
[----:B---3--:R-:W-:Y:S01]  /*2440*/  @!P5 FMUL R8, R8, R8 ;  /* 0x000000080808d220 */ /* 0x008fe20000400000 */
[----:B------:R-:W-:-:S03]  /*2450*/  FSETP.GEU.AND P5, PT, R31, -126, PT ;  /* 0xc2fc00001f00780b */ /* 0x000fc60003fae000 */
[----:B------:R-:W-:Y:S02]  /*2460*/  FADD R45, R33, R8 ;  /* 0x00000008212d7221 */ /* 0x000fe40000000000 */
[----:B------:R-:W-:Y:S01]  /*2470*/  @!P2 FMUL R30, R30, 0.5 ;  /* 0x3f0000001e1ea820 */ /* 0x000fe20000400000 */
[----:B------:R3:W4:Y:S01]  /*2480*/  MUFU.EX2 R15, R26 ;  /* 0x0000001a000f7308 */ /* 0x0007220000000800 */
[----:B-1----:R-:W-:Y:S01]  /*2490*/  @!P4 FMUL R14, R14, R14 ;  /* 0x0000000e0e0ec220 */ /* 0x002fe20000400000 */
[----:B------:R-:W-:-:S03]  /*24a0*/  FSETP.GEU.AND P4, PT, R40, -126, PT ;  /* 0xc2fc00002800780b */ /* 0x000fc60003f8e000 */
[----:B------:R-:W-:Y:S02]  /*24b0*/  FADD R49, R37, R14 ;  /* 0x0000000e25317221 */ /* 0x000fe40000000000 */
[----:B------:R-:W-:Y:S01]  /*24c0*/  @!P5 FMUL R31, R31, 0.5 ;  /* 0x3f0000001f1fd820 */ /* 0x000fe20000400000 */
[----:B------:R1:W5:Y:S01]  /*24d0*/  MUFU.EX2 R20, R27 ;  /* 0x0000001b00147308 */ /* 0x0003620000000800 */
[--C-:B---3--:R-:W-:Y:S01]  /*24e0*/  FFMA R26, R42, UR6, -R3.reuse ;  /* 0x000000062a1a7c23 */ /* 0x108fe20008000803 */
[----:B--2---:R-:W-:Y:S01]  /*24f0*/  @!P6 FMUL R13, R13, R13 ;  /* 0x0000000d0d0de220 */ /* 0x004fe20000400000 */
[----:B------:R-:W-:Y:S01]  /*2500*/  FSETP.GEU.AND P6, PT, R6, -126, PT ;  /* 0xc2fc00000600780b */ /* 0x000fe20003fce000 */
[----:B------:R-:W-:-:S03]  /*2510*/  FFMA R3, R55, UR6, -R3 ;  /* 0x0000000637037c23 */ /* 0x000fc60008000803 */
[----:B------:R-:W-:Y:S01]  /*2520*/  @!P4 FMUL R40, R40, 0.5 ;  /* 0x3f0000002828c820 */ /* 0x000fe20000400000 */
[----:B------:R2:W3:Y:S01]  /*2530*/  MUFU.EX2 R21, R30 ;  /* 0x0000001e00157308 */ /* 0x0004e20000000800 */
[----:B----4-:R-:W-:Y:S01]  /*2540*/  @!P3 FMUL R15, R15, R15 ;  /* 0x0000000f0f0fb220 */ /* 0x010fe20000400000 */
[----:B------:R-:W-:Y:S01]  /*2550*/  FSETP.GEU.AND P3, PT, R38, -126, PT ;  /* 0xc2fc00002600780b */ /* 0x000fe20003f6e000 */
[----:B-1----:R-:W-:-:S05]  /*2560*/  FADD R27, R28, R9 ;  /* 0x000000091c1b7221 */ /* 0x002fca0000000000 */
[----:B------:R-:W1:Y:S01]  /*2570*/  MUFU.EX2 R34, R31 ;  /* 0x0000001f00227308 */ /* 0x000e620000000800 */
[----:B-----5:R-:W-:Y:S01]  /*2580*/  @!P1 FMUL R20, R20, R20 ;  /* 0x0000001414149220 */ /* 0x020fe20000400000 */
[----:B------:R-:W-:Y:S01]  /*2590*/  FSETP.GEU.AND P1, PT, R39, -126, PT ;  /* 0xc2fc00002700780b */ /* 0x000fe20003f2e000 */
[----:B------:R-:W-:Y:S01]  /*25a0*/  @!P6 FMUL R6, R6, 0.5 ;  /* 0x3f0000000606e820 */ /* 0x000fe20000400000 */
[----:B--2---:R-:W-:-:S03]  /*25b0*/  FADD R30, R29, R12 ;  /* 0x0000000c1d1e7221 */ /* 0x004fc60000000000 */
[----:B------:R-:W-:Y:S01]  /*25c0*/  @!P3 FMUL R38, R38, 0.5 ;  /* 0x3f0000002626b820 */ /* 0x000fe20000400000 */
[----:B------:R2:W4:Y:S01]  /*25d0*/  MUFU.EX2 R35, R6 ;  /* 0x0000000600237308 */ /* 0x0005220000000800 */
[----:B---3--:R-:W-:Y:S01]  /*25e0*/  @!P2 FMUL R21, R21, R21 ;  /* 0x000000151515a220 */ /* 0x008fe20000400000 */
[----:B------:R-:W-:Y:S01]  /*25f0*/  FSETP.GEU.AND P2, PT, R26, -126, PT ;  /* 0xc2fc00001a00780b */ /* 0x000fe20003f4e000 */
[----:B------:R-:W-:-:S04]  /*2600*/  FADD R49, R30, R49 ;  /* 0x000000311e317221 */ /* 0x000fc80000000000 */
[----:B------:R-:W-:Y:S01]  /*2610*/  @!P1 FMUL R39, R39, 0.5 ;  /* 0x3f00000027279820 */ /* 0x000fe20000400000 */
[----:B------:R-:W3:Y:S01]  /*2620*/  MUFU.EX2 R40, R40 ;  /* 0x0000002800287308 */ /* 0x000ee20000000800 */
[----:B-1----:R-:W-:Y:S01]  /*2630*/  @!P5 FMUL R34, R34, R34 ;  /* 0x000000222222d220 */ /* 0x002fe20000400000 */
[----:B------:R-:W-:Y:S01]  /*2640*/  FSETP.GEU.AND P5, PT, R43, -126, PT ;  /* 0xc2fc00002b00780b */ /* 0x000fe20003fae000 */
[----:B--2---:R-:W-:Y:S01]  /*2650*/  FADD R6, R24, R7 ;  /* 0x0000000718067221 */ /* 0x004fe20000000000 */
[----:B------:R-:W-:-:S03]  /*2660*/  F2FP.BF16.F32.PACK_AB R24, R25, R24 ;  /* 0x000000181918723e */ /* 0x000fc600000010ff */
[----:B------:R-:W-:Y:S01]  /*2670*/  @!P2 FMUL R26, R26, 0.5 ;  /* 0x3f0000001a1aa820 */ /* 0x000fe20000400000 */
[----:B------:R1:W2:Y:S01]  /*2680*/  MUFU.EX2 R31, R38 ;  /* 0x00000026001f7308 */ /* 0x0002a20000000800 */
[----:B----4-:R-:W-:Y:S01]  /*2690*/  @!P6 FMUL R35, R35, R35 ;  /* 0x000000232323e220 */ /* 0x010fe20000400000 */
[----:B------:R-:W-:Y:S01]  /*26a0*/  FSETP.GEU.AND P6, PT, R46, -126, PT ;  /* 0xc2fc00002e00780b */ /* 0x000fe20003fce000 */
[----:B------:R-:W-:-:S04]  /*26b0*/  FADD R6, R6, R41 ;  /* 0x0000002906067221 */ /* 0x000fc80000000000 */
[----:B------:R-:W-:Y:S01]  /*26c0*/  @!P5 FMUL R43, R43, 0.5 ;  /* 0x3f0000002b2bd820 */ /* 0x000fe20000400000 */
[----:B------:R-:W4:Y:S01]  /*26d0*/  MUFU.EX2 R42, R39 ;  /* 0x00000027002a7308 */ /* 0x000f220000000800 */
[----:B---3--:R-:W-:Y:S01]  /*26e0*/  @!P4 FMUL R40, R40, R40 ;  /* 0x000000282828c220 */ /* 0x008fe20000400000 */
[----:B------:R-:W-:Y:S01]  /*26f0*/  FSETP.GEU.AND P4, PT, R47, -126, PT ;  /* 0xc2fc00002f00780b */ /* 0x000fe20003f8e000 */
[----:B-1----:R-:W-:-:S04]  /*2700*/  FADD R38, R36, R13 ;  /* 0x0000000d24267221 */ /* 0x002fc80000000000 */
[----:B------:R-:W-:Y:S01]  /*2710*/  @!P6 FMUL R46, R46, 0.5 ;  /* 0x3f0000002e2ee820 */ /* 0x000fe20000400000 */
[----:B------:R1:W3:Y:S01]  /*2720*/  MUFU.EX2 R44, R26 ;  /* 0x0000001a002c7308 */ /* 0x0002e20000000800 */
[----:B--2---:R-:W-:Y:S01]  /*2730*/  @!P3 FMUL R31, R31, R31 ;  /* 0x0000001f1f1fb220 */ /* 0x004fe20000400000 */
[----:B------:R-:W-:Y:S01]  /*2740*/  FSETP.GEU.AND P3, PT, R50, -126, PT ;  /* 0xc2fc00003200780b */ /* 0x000fe20003f6e000 */
[----:B------:R-:W-:-:S04]  /*2750*/  FADD R27, R27, R38 ;  /* 0x000000261b1b7221 */ /* 0x000fc80000000000 */
[----:B------:R-:W-:Y:S01]  /*2760*/  @!P4 FMUL R47, R47, 0.5 ;  /* 0x3f0000002f2fc820 */ /* 0x000fe20000400000 */
[----:B------:R-:W2:Y:S01]  /*2770*/  MUFU.EX2 R43, R43 ;  /* 0x0000002b002b7308 */ /* 0x000ea20000000800 */
[----:B----4-:R-:W-:Y:S01]  /*2780*/  @!P1 FMUL R42, R42, R42 ;  /* 0x0000002a2a2a9220 */ /* 0x010fe20000400000 */
[----:B------:R-:W-:Y:S01]  /*2790*/  FSETP.GEU.AND P1, PT, R51, -126, PT ;  /* 0xc2fc00003300780b */ /* 0x000fe20003f2e000 */
[----:B-1----:R-:W-:Y:S01]  /*27a0*/  FADD R26, R25, R10 ;  /* 0x0000000a191a7221 */ /* 0x002fe20000000000 */
[----:B------:R-:W-:Y:S01]  /*27b0*/  FADD R6, R6, R27 ;  /* 0x0000001b06067221 */ /* 0x000fe20000000000 */
[----:B------:R-:W-:Y:S02]  /*27c0*/  F2FP.BF16.F32.PACK_AB R25, R20, R15 ;  /* 0x0000000f1419723e */ /* 0x000fe400000010ff */
[----:B------:R-:W-:Y:S01]  /*27d0*/  @!P3 FMUL R50, R50, 0.5 ;  /* 0x3f0000003232b820 */ /* 0x000fe20000400000 */
[----:B------:R-:W1:Y:S01]  /*27e0*/  MUFU.EX2 R46, R46 ;  /* 0x0000002e002e7308 */ /* 0x000e620000000800 */
[----:B---3--:R-:W-:Y:S01]  /*27f0*/  @!P2 FMUL R44, R44, R44 ;  /* 0x0000002c2c2ca220 */ /* 0x008fe20000400000 */
[----:B------:R-:W-:Y:S01]  /*2800*/  FSETP.GEU.AND P2, PT, R54, -126, PT ;  /* 0xc2fc00003600780b */ /* 0x000fe20003f4e000 */
[----:B------:R-:W-:Y:S01]  /*2810*/  FADD R26, R26, R45 ;  /* 0x0000002d1a1a7221 */ /* 0x000fe20000000000 */
[----:B------:R-:W-:-:S03]  /*2820*/  F2FP.BF16.F32.PACK_AB R27, R34, R21 ;  /* 0x00000015221b723e */ /* 0x000fc600000010ff */
[----:B------:R-:W-:Y:S01]  /*2830*/  @!P1 FMUL R51, R51, 0.5 ;  /* 0x3f00000033339820 */ /* 0x000fe20000400000 */
[----:B------:R-:W3:Y:S01]  /*2840*/  MUFU.EX2 R47, R47 ;  /* 0x0000002f002f7308 */ /* 0x000ee20000000800 */
[----:B--2---:R-:W-:Y:S01]  /*2850*/  @!P5 FMUL R43, R43, R43 ;  /* 0x0000002b2b2bd220 */ /* 0x004fe20000400000 */
[----:B------:R-:W-:Y:S01]  /*2860*/  FSETP.GEU.AND P5, PT, R3, -126, PT ;  /* 0xc2fc00000300780b */ /* 0x000fe20003fae000 */
[----:B------:R-:W-:Y:S01]  /*2870*/  FADD R49, R26, R49 ;  /* 0x000000311a317221 */ /* 0x000fe20000000000 */
[----:B------:R-:W-:Y:S01]  /*2880*/  IMAD.U32 R26, RZ, RZ, UR25 ;  /* 0x00000019ff1a7e24 */ /* 0x000fe2000f8e00ff */
[----:B------:R-:W-:Y:S01]  /*2890*/  UIADD3 UR25, UR49, 0x1, URZ ;  /* 0x0000000131197890 */ /* 0x000fe2000fffe03f */
[----:B------:R-:W-:Y:S01]  /*28a0*/  FADD R30, R20, R43 ;  /* 0x0000002b141e7221 */ /* 0x000fe20000000000 */
[----:B------:R-:W-:Y:S01]  /*28b0*/  @!P2 FMUL R54, R54, 0.5 ;  /* 0x3f0000003636a820 */ /* 0x000fe20000400000 */
[----:B------:R-:W2:Y:S01]  /*28c0*/  MUFU.EX2 R50, R50 ;  /* 0x0000003200327308 */ /* 0x000ea20000000800 */
[----:B-1----:R-:W-:Y:S01]  /*28d0*/  @!P6 FMUL R46, R46, R46 ;  /* 0x0000002e2e2ee220 */ /* 0x002fe20000400000 */
[----:B------:R-:W-:Y:S01]  /*28e0*/  UISETP.NE.AND UP0, UPT, UR25, 0x5, UPT ;  /* 0x000000051900788c */ /* 0x000fe2000bf05270 */
[----:B------:R1:W-:Y:S01]  /*28f0*/  SYNCS.ARRIVE.TRANS64.A1T0 RZ, [R26+UR27], RZ ;  /* 0x000000ff1aff79a7 */ /* 0x0003e2000810001b */
[----:B------:R-:W-:Y:S01]  /*2900*/  F2FP.BF16.F32.PACK_AB R101, R43, R44 ;  /* 0x0000002c2b65723e */ /* 0x000fe200000010ff */
[----:B------:R-:W-:Y:S01]  /*2910*/  FADD R38, R21, R46 ;  /* 0x0000002e15267221 */ /* 0x000fe20000000000 */
[----:B------:R-:W-:Y:S01]  /*2920*/  USEL UR6, URZ, 0x1, UP0 ;  /* 0x000000013f067887 */ /* 0x000fe20008000000 */
[----:B------:R-:W-:Y:S01]  /*2930*/  @!P5 FMUL R3, R3, 0.5 ;  /* 0x3f0000000303d820 */ /* 0x000fe20000400000 */
[----:B------:R-:W4:Y:S01]  /*2940*/  MUFU.EX2 R51, R51 ;  /* 0x0000003300337308 */ /* 0x000f220000000800 */
[----:B---3--:R-:W-:Y:S01]  /*2950*/  @!P4 FMUL R47, R47, R47 ;  /* 0x0000002f2f2fc220 */ /* 0x008fe20000400000 */
[----:B------:R-:W-:Y:S01]  /*2960*/  USEL UR25, UR25, URZ, UP0 ;  /* 0x0000003f19197287 */ /* 0x000fe20008000000 */
[----:B-1----:R-:W-:-:S02]  /*2970*/  F2FP.BF16.F32.PACK_AB R26, R29, R28 ;  /* 0x0000001c1d1a723e */ /* 0x002fc400000010ff */
[----:B------:R-:W-:Y:S01]  /*2980*/  FADD R41, R34, R47 ;  /* 0x0000002f22297221 */ /* 0x000fe20000000000 */
[----:B------:R-:W-:Y:S02]  /*2990*/  LOP3.LUT R23, R23, UR6, RZ, 0x3c, !PT ;  /* 0x0000000617177c12 */ /* 0x000fe4000f8e3cff */
[----:B------:R-:W1:Y:S01]  /*29a0*/  MUFU.EX2 R54, R54 ;  /* 0x0000003600367308 */ /* 0x000e620000000800 */
[----:B--2---:R-:W-:Y:S01]  /*29b0*/  @!P3 FMUL R50, R50, R50 ;  /* 0x000000323232b220 */ /* 0x004fe20000400000 */
[----:B------:R-:W-:Y:S02]  /*29c0*/  F2FP.BF16.F32.PACK_AB R28, R33, R32 ;  /* 0x00000020211c723e */ /* 0x000fe400000010ff */
[----:B------:R-:W-:Y:S01]  /*29d0*/  F2FP.BF16.F32.PACK_AB R29, R40, R35 ;  /* 0x00000023281d723e */ /* 0x000fe200000010ff */
[----:B------:R-:W-:Y:S01]  /*29e0*/  FADD R48, R35, R50 ;  /* 0x0000003223307221 */ /* 0x000fe20000000000 */
[----:B------:R-:W-:Y:S02]  /*29f0*/  F2FP.BF16.F32.PACK_AB R103, R47, R46 ;  /* 0x0000002e2f67723e */ /* 0x000fe400000010ff */
[----:B------:R2:W3:Y:S01]  /*2a00*/  MUFU.EX2 R39, R3 ;  /* 0x0000000300277308 */ /* 0x0004e20000000800 */
[----:B----4-:R-:W-:-:S04]  /*2a10*/  @!P1 FMUL R51, R51, R51 ;  /* 0x0000003333339220 */ /* 0x010fc80000400000 */
[----:B------:R-:W-:Y:S01]  /*2a20*/  FADD R45, R40, R51 ;  /* 0x00000033282d7221 */ /* 0x000fe20000000000 */
[----:B-1----:R-:W-:Y:S01]  /*2a30*/  @!P2 FMUL R54, R54, R54 ;  /* 0x000000363636a220 */ /* 0x002fe20000400000 */
[----:B--2---:R-:W-:Y:S02]  /*2a40*/  FADD R3, R15, R44 ;  /* 0x0000002c0f037221 */ /* 0x004fe40000000000 */
[----:B------:R-:W-:Y:S01]  /*2a50*/  FADD R30, R30, R45 ;  /* 0x0000002d1e1e7221 */ /* 0x000fe20000000000 */
[----:B------:R-:W-:Y:S01]  /*2a60*/  FADD R53, R31, R54 ;  /* 0x000000361f357221 */ /* 0x000fe20000000000 */
[----:B------:R-:W-:Y:S01]  /*2a70*/  FADD R3, R3, R48 ;  /* 0x0000003003037221 */ /* 0x000fe20000000000 */
[----:B------:R-:W-:Y:S01]  /*2a80*/  F2FP.BF16.F32.PACK_AB R31, R42, R31 ;  /* 0x0000001f2a1f723e */ /* 0x000fe200000010ff */
[----:B---3--:R-:W-:Y:S01]  /*2a90*/  @!P5 FMUL R39, R39, R39 ;  /* 0x000000272727d220 */ /* 0x008fe20000400000 */
[----:B------:R-:W-:-:S03]  /*2aa0*/  FADD R38, R38, R53 ;  /* 0x0000003526267221 */ /* 0x000fc60000000000 */
[----:B------:R-:W-:Y:S01]  /*2ab0*/  FADD R52, R42, R39 ;  /* 0x000000272a347221 */ /* 0x000fe20000000000 */
[----:B------:R-:W-:Y:S01]  /*2ac0*/  FADD R38, R3, R38 ;  /* 0x0000002603267221 */ /* 0x000fe20000000000 */
[----:B------:R-:W-:Y:S02]  /*2ad0*/  FADD R3, R6, R49 ;  /* 0x0000003106037221 */ /* 0x000fe40000000000 */
[----:B------:R-:W-:-:S04]  /*2ae0*/  FADD R41, R41, R52 ;  /* 0x0000003429297221 */ /* 0x000fc80000000000 */
[----:B------:R-:W-:Y:S01]  /*2af0*/  FADD R41, R30, R41 ;  /* 0x000000291e297221 */ /* 0x000fe20000000000 */
[----:B------:R-:W-:Y:S02]  /*2b00*/  F2FP.BF16.F32.PACK_AB R30, R37, R36 ;  /* 0x00000024251e723e */ /* 0x000fe400000010ff */
[----:B------:R-:W-:Y:S01]  /*2b10*/  F2FP.BF16.F32.PACK_AB R36, R8, R11 ;  /* 0x0000000b0824723e */ /* 0x000fe200000010ff */
[----:B------:R-:W-:Y:S01]  /*2b20*/  FADD R6, R38, R41 ;  /* 0x0000002926067221 */ /* 0x000fe20000000000 */
[----:B------:R-:W-:Y:S02]  /*2b30*/  F2FP.BF16.F32.PACK_AB R38, R14, R13 ;  /* 0x0000000d0e26723e */ /* 0x000fe400000010ff */
[----:B------:R-:W-:Y:S01]  /*2b40*/  F2FP.BF16.F32.PACK_AB R37, R51, R50 ;  /* 0x000000323325723e */ /* 0x000fe200000010ff */
[----:B------:R-:W-:Y:S06]  /*2b50*/  @!P0 BRA `(.L_x_21) ;  /* 0x0000000000048947 */ /* 0x000fec0003800000 */
[----:B------:R-:W-:Y:S01]  /*2b60*/  BPT.TRAP 0x1 ;  /* 0x000000040000795c */ /* 0x000fe20000300000 */
.L_x_21:
[----:B------:R-:W-:Y:S01]  /*2b70*/  ULEA UR6, UR25, UR37, 0x3 ;  /* 0x0000002519067291 */ /* 0x000fe2000f8e183f */
[----:B------:R-:W-:-:S08]  /*2b80*/  SHF.L.U32 R7, R23, 0x1f, RZ ;  /* 0x0000001f17077819 */ /* 0x000fd000000006ff */
[----:B------:R-:W1:Y:S02]  /*2b90*/  SYNCS.PHASECHK.TRANS64.TRYWAIT P1, [UR6+0x13a00], R7 ;  /* 0x013a0007ff0075a7 */ /* 0x000e640008020146 */
[----:B-1----:R-:W-:Y:S05]  /*2ba0*/  @!P1 BRA `(.L_x_22) ;  /* 0x00000088007c9947 */ /* 0x002fea0003800000 */
.L_x_131:
[----:B------:R-:W-:Y:S01]  /*2bb0*/  UIMAD UR10, UR25, 0x280, UR44 ;  /* 0x00000280190a78a4 */ /* 0x000fe2000f8e022c */
[----:B------:R-:W-:Y:S01]  /*2bc0*/  WARPGROUP.ARRIVE ;  /* 0x00000000000079c5 */ /* 0x000fe20000000000 */
[----:B------:R-:W-:Y:S01]  /*2bd0*/  UMOV UR7, 0xc0000010 ;  /* 0xc000001000077882 */ /* 0x000fe20000000000 */
[----:B------:R-:W-:Y:S01]  /*2be0*/  F2FP.BF16.F32.PACK_AB R39, R39, R54 ;  /* 0x000000362727723e */ /* 0x000fe200000010ff */
[----:B------:R-:W-:Y:S02]  /*2bf0*/  UIADD3 UR11, UR10, 0x80, URZ ;  /* 0x000000800a0b7890 */ /* 0x000fe4000fffe03f */
[----:B------:R-:W-:Y:S02]  /*2c00*/  UIADD3 UR14, UR10, 0x100, URZ ;  /* 0x000001000a0e7890 */ /* 0x000fe4000fffe03f */
[----:B------:R-:W-:Y:S01]  /*2c10*/  UMOV UR6, UR10 ;  /* 0x0000000a00067c82 */ /* 0x000fe20008000000 */
[----:B------:R-:W-:Y:S01]  /*2c20*/  UIADD3 UR15, UR10, 0x180, URZ ;  /* 0x000001800a0f7890 */ /* 0x000fe2000fffe03f */
[----:B------:R-:W-:Y:S01]  /*2c30*/  HGMMA.64x16x16.F32.BF16 R88, R24, gdesc[UR4].tnspB, RZ, !UPT, gsb0 ;  /* 0x4020000418587df0 */ /* 0x000fe2000c0018ff */
[----:B------:R-:W-:Y:S01]  /*2c40*/  UMOV UR6, UR11 ;  /* 0x0000000b00067c82 */ /* 0x000fe20008000000 */
[----:B------:R-:W-:Y:S01]  /*2c50*/  UMOV UR7, 0xc0000010 ;  /* 0xc000001000077882 */ /* 0x000fe20000000000 */
[----:B------:R-:W-:-:S02]  /*2c60*/  UIADD3 UR18, UR10, 0x200, URZ ;  /* 0x000002000a127890 */ /* 0x000fc4000fffe03f */
[----:B------:R-:W-:Y:S01]  /*2c70*/  UIADD3 UR11, UR10, 0xa0, URZ ;  /* 0x000000a00a0b7890 */ /* 0x000fe2000fffe03f */
[----:B------:R-:W-:Y:S02]  /*2c80*/  WARPGROUP.DEPBAR.LE gsb0, 0x0 ;  /* 0x00008000000079c5 */ /* 0x000fe40000010000 */
[----:B------:R-:W-:-:S06]  /*2c90*/  WARPGROUP.ARRIVE ;  /* 0x00000000000079c5 */ /* 0x000fcc0000000000 */
[----:B------:R-:W-:Y:S01]  /*2ca0*/  HGMMA.64x16x16.F32.BF16 R80, R24, gdesc[UR4].tnspB, RZ, !UPT, gsb0 ;  /* 0x4020000418507df0 */ /* 0x000fe2000c0018ff */
[----:B------:R-:W-:Y:S01]  /*2cb0*/  UMOV UR6, UR14 ;  /* 0x0000000e00067c82 */ /* 0x000fe20008000000 */
[----:B------:R-:W-:Y:S01]  /*2cc0*/  UMOV UR7, 0xc0000010 ;  /* 0xc000001000077882 */ /* 0x000fe20000000000 */
        /* <DEDUP_REMOVED lines=16> */
[----:B------:R-:W-:Y:S01]  /*2dd0*/  UIADD3 UR6, UR10, 0x20, URZ ;  /* 0x000000200a067890 */ /* 0x000fe2000fffe03f */
[----:B------:R-:W-:Y:S01]  /*2de0*/  UMOV UR7, 0xc0000010 ;  /* 0xc000001000077882 */ /* 0x000fe20000000000 */
[----:B------:R-:W-:Y:S02]  /*2df0*/  WARPGROUP.DEPBAR.LE gsb0, 0x0 ;  /* 0x00008000000079c5 */ /* 0x000fe40000010000 */
[----:B------:R-:W-:-:S06]  /*2e00*/  WARPGROUP.ARRIVE ;  /* 0x00000000000079c5 */ /* 0x000fcc0000000000 */
[----:B------:R-:W-:Y:S01]  /*2e10*/  HGMMA.64x16x16.F32.BF16 R88, R28, gdesc[UR4].tnspB, R88, gsb0 ;  /* 0x402000041c587df0 */ /* 0x000fe20008001858 */
[----:B------:R-:W-:Y:S01]  /*2e20*/  UMOV UR6, UR11 ;  /* 0x0000000b00067c82 */ /* 0x000fe20008000000 */
[----:B------:R-:W-:Y:S01]  /*2e30*/  UMOV UR7, 0xc0000010 ;  /* 0xc000001000077882 */ /* 0x000fe20000000000 */
[----:B------:R-:W-:Y:S01]  /*2e40*/  UIADD3 UR11, UR10, 0xc0, URZ ;  /* 0x000000c00a0b7890 */ /* 0x000fe2000fffe03f */
        /* <DEDUP_REMOVED lines=46> */
[----:B------:R-:W-:Y:S02]  /*3130*/  WARPGROUP.DEPBAR.LE gsb0, 0x0 ;  /* 0x00008000000079c5 */ /* 0x000fe40000010000 */
[----:B------:R-:W-:-:S06]  /*3140*/  WARPGROUP.ARRIVE ;  /* 0x00000000000079c5 */ /* 0x000fcc0000000000 */
[----:B------:R-:W-:Y:S01]  /*3150*/  HGMMA.64x16x16.F32.BF16 R56, R100, gdesc[UR4].tnspB, R56, gsb0 ;  /* 0x4020000464387df0 */ /* 0x000fe20008001838 */
[----:B------:R-:W-:Y:S01]  /*3160*/  UIADD3 UR6, UR10, 0x60, URZ ;  /* 0x000000600a067890 */ /* 0x000fe2000fffe03f */
        /* <DEDUP_REMOVED lines=24> */
[----:B------:R-:W-:Y:S03]  /*32f0*/  HGMMA.64x16x16.F32.BF16 R56, R36, gdesc[UR4].tnspB, R56, gsb0 ;  /* 0x4020000424387df0 */ /* 0x000fe60008001838 */
[----:B------:R-:W-:Y:S02]  /*3300*/  WARPGROUP.DEPBAR.LE gsb0, 0x0 ;  /* 0x00008000000079c5 */ /* 0x000fe40000010000 */
[----:B------:R-:W-:Y:S05]  /*3310*/  @!P0 BRA `(.L_x_23) ;  /* 0x0000000000048947 */ /* 0x000fea0003800000 */
[----:B------:R-:W-:Y:S01]  /*3320*/  BPT.TRAP 0x1 ;  /* 0x000000040000795c */ /* 0x000fe20000300000 */
.L_x_23:
[----:B------:R-:W-:Y:S02]  /*3330*/  UISETP.GT.U32.AND UP0, UPT, UR47, 0x1, UPT ;  /* 0x000000012f00788c */ /* 0x000fe4000bf04070 */
[----:B------:R-:W-:-:S04]  /*3340*/  UIADD3 UR26, UR26, 0x13a28, URZ ;  /* 0x00013a281a1a7890 */ /* 0x000fc8000fffe03f */
[----:B------:R-:W-:Y:S01]  /*3350*/  PLOP3.LUT P1, PT, PT, PT, UP0, 0x80, 0x0 ;  /* 0x000000000000781c */ /* 0x000fe20003f2f008 */
[----:B------:R-:W-:-:S09]  /*3360*/  UPRMT UR26, URZ, 0x654, UR26 ;  /* 0x000006543f1a7896 */ /* 0x000fd2000800001a */
[----:B------:R-:W-:Y:S03]  /*3370*/  SYNCS.ARRIVE.TRANS64.RED.A1T0 RZ, [UR26], RZ ;  /* 0x000000ffffff79a7 */ /* 0x000fe6000810041a */
[----:B------:R-:W-:Y:S05]  /*3380*/  @P1 BRA `(.L_x_24) ;  /* 0x0000000000041947 */ /* 0x000fea0003800000 */
[----:B------:R-:W-:Y:S01]  /*3390*/  BPT.TRAP 0x1 ;  /* 0x000000040000795c */ /* 0x000fe20000300000 */
.L_x_24:
[----:B------:R-:W-:Y:S01]  /*33a0*/  UIADD3 UR49, UR25, 0x1, URZ ;  /* 0x0000000119317890 */ /* 0x000fe2000fffe03f */
[----:B------:R-:W-:Y:S01]  /*33b0*/  ISETP.GE.AND P2, PT, R0, 0x4, PT ;  /* 0x000000040000780c */ /* 0x000fe20003f46270 */
[----:B-1----:R-:W-:Y:S01]  /*33c0*/  VIADD R7, R18, 0x40 ;  /* 0x0000004012077836 */ /* 0x002fe20000000000 */
[----:B------:R-:W-:Y:S01]  /*33d0*/  IADD3 R8, R0, -0x2, RZ ;  /* 0xfffffffe00087810 */ /* 0x000fe20007ffe0ff */
[----:B------:R-:W-:-:S04]  /*33e0*/  UISETP.NE.AND UP0, UPT, UR49, 0x5, UPT ;  /* 0x000000053100788c */ /* 0x000fc8000bf05270 */
[----:B------:R-:W-:Y:S02]  /*33f0*/  USEL UR6, URZ, 0x1, UP0 ;  /* 0x000000013f067887 */ /* 0x000fe40008000000 */
[----:B------:R-:W-:-:S04]  /*3400*/  USEL UR49, UR49, URZ, UP0 ;  /* 0x0000003f31317287 */ /* 0x000fc80008000000 */
[----:B------:R-:W-:Y:S01]  /*3410*/  LOP3.LUT R23, R23, UR6, RZ, 0x3c, !PT ;  /* 0x0000000617177c12 */ /* 0x000fe2000f8e3cff */
[----:B------:R-:W-:Y:S07]  /*3420*/  @!P2 BRA `(.L_x_25) ;  /* 0x0000001c00eca947 */ /* 0x000fee0003800000 */
[----:B------:R-:W-:Y:S01]  /*3430*/  VIADD R0, R0, 0xfffffffd ;  /* 0xfffffffd00007836 */ /* 0x000fe20000000000 */
[----:B------:R-:W-:Y:S01]  /*3440*/  MOV R11, R5 ;  /* 0x00000005000b7202 */ /* 0x000fe20000000f00 */
[----:B------:R-:W-:Y:S01]  /*3450*/  IMAD.MOV.U32 R9, RZ, RZ, R4 ;  /* 0x000000ffff097224 */ /* 0x000fe200078e0004 */
[----:B------:R-:W-:-:S06]  /*3460*/  ULDC UR26, c[0x0][0x604] ;  /* 0x00018100001a7ab9 */ /* 0x000fcc0000000800 */
.L_x_36:
[----:B------:R-:W-:Y:S01]  /*3470*/  IMAD.MOV.U32 R8, RZ, RZ, R0 ;  /* 0x000000ffff087224 */ /* 0x000fe200078e0000 */
[----:B------:R-:W-:Y:S06]  /*3480*/  @!P0 BRA `(.L_x_26) ;  /* 0x0000000000048947 */ /* 0x000fec0003800000 */
[----:B------:R-:W-:Y:S01]  /*3490*/  BPT.TRAP 0x1 ;  /* 0x000000040000795c */ /* 0x000fe20000300000 */
.L_x_26:
[----:B------:R-:W-:Y:S01]  /*34a0*/  ULEA UR6, UR49, UR37, 0x3 ;  /* 0x0000002531067291 */ /* 0x000fe2000f8e183f */
[----:B------:R-:W-:-:S08]  /*34b0*/  SHF.L.U32 R0, R23, 0x1f, RZ ;  /* 0x0000001f17007819 */ /* 0x000fd000000006ff */
[----:B------:R-:W1:Y:S02]  /*34c0*/  SYNCS.PHASECHK.TRANS64.TRYWAIT P2, [UR6+0x13a00], R0 ;  /* 0x013a0000ff0075a7 */ /* 0x000e640008040146 */
[----:B-1----:R-:W-:Y:S05]  /*34d0*/  @!P2 BRA `(.L_x_27) ;  /* 0x000000800048a947 */ /* 0x002fea0003800000 */
.L_x_132:
[----:B------:R-:W-:Y:S01]  /*34e0*/  UIMAD UR22, UR49, 0x280, UR38 ;  /* 0x00000280311678a4 */ /* 0x000fe2000f8e0226 */
[----:B------:R-:W-:Y:S01]  /*34f0*/  WARPGROUP.ARRIVE ;  /* 0x00000000000079c5 */ /* 0x000fe20000000000 */
[----:B------:R-:W-:Y:S01]  /*3500*/  UMOV UR23, 0xc0000010 ;  /* 0xc000001000177882 */ /* 0x000fe20000000000 */
[----:B------:R-:W-:Y:S01]  /*3510*/  UMOV UR7, 0xc0000010 ;  /* 0xc000001000077882 */ /* 0x000fe20000000000 */
[----:B------:R-:W-:Y:S02]  /*3520*/  UIADD3 UR6, UR22, 0x80, URZ ;  /* 0x0000008016067890 */ /* 0x000fe4000fffe03f */
[----:B------:R-:W-:Y:S01]  /*3530*/  UIADD3 UR10, UR22, 0x100, URZ ;  /* 0x00000100160a7890 */ /* 0x000fe2000fffe03f */
[----:B------:R-:W-:Y:S02]  /*3540*/  UMOV UR11, 0xc0000010 ;  /* 0xc0000010000b7882 */ /* 0x000fe40000000000 */
[----:B------:R-:W-:Y:S01]  /*3550*/  HGMMA.64x64x16.F32.BF16 R24, gdesc[UR20], RZ, !UPT, gsb0 ;  /* 0x00e00000141879f0 */ /* 0x000fe2000c0018ff */
[----:B------:R-:W-:Y:S01]  /*3560*/  UIADD3 UR14, UR22, 0x180, URZ ;  /* 0x00000180160e7890 */ /* 0x000fe2000fffe03f */
[----:B------:R-:W-:Y:S01]  /*3570*/  UMOV UR15, 0xc0000010 ;  /* 0xc0000010000f7882 */ /* 0x000fe20000000000 */
[----:B------:R-:W-:Y:S01]  /*3580*/  UIADD3 UR18, UR22, 0x200, URZ ;  /* 0x0000020016127890 */ /* 0x000fe2000fffe03f */
[----:B------:R-:W-:Y:S01]  /*3590*/  UMOV UR19, 0xc0000010 ;  /* 0xc000001000137882 */ /* 0x000fe20000000000 */
[----:B------:R-:W-:-:S02]  /*35a0*/  WARPGROUP.DEPBAR.LE gsb0, 0x0 ;  /* 0x00008000000079c5 */ /* 0x000fc40000010000 */
[----:B------:R-:W-:-:S06]  /*35b0*/  WARPGROUP.ARRIVE ;  /* 0x00000000000079c5 */ /* 0x000fcc0000000000 */
[----:B------:R-:W-:Y:S03]  /*35c0*/  HGMMA.64x64x16.F32.BF16 R24, gdesc[UR4], R24, gsb0 ;  /* 0x00e00000041879f0 */ /* 0x000fe60008001818 */
[----:B------:R-:W-:Y:S02]  /*35d0*/  WARPGROUP.DEPBAR.LE gsb0, 0x0 ;  /* 0x00008000000079c5 */ /* 0x000fe40000010000 */
[----:B------:R-:W-:-:S06]  /*35e0*/  WARPGROUP.ARRIVE ;  /* 0x00000000000079c5 */ /* 0x000fcc0000000000 */
[----:B------:R-:W-:Y:S01]  /*35f0*/  HGMMA.64x64x16.F32.BF16 R24, gdesc[UR8], R24, gsb0 ;  /* 0x00e00000081879f0 */ /* 0x000fe20008001818 */
[----:B------:R-:W-:-:S04]  /*3600*/  UIADD3 UR10, UR49, 0x1, URZ ;  /* 0x00000001310a7890 */ /* 0x000fc8000fffe03f */
[----:B------:R-:W-:-:S04]  /*3610*/  UISETP.NE.AND UP0, UPT, UR10, 0x5, UPT ;  /* 0x000000050a00788c */ /* 0x000fc8000bf05270 */
[----:B------:R-:W-:Y:S02]  /*3620*/  USEL UR6, URZ, 0x1, UP0 ;  /* 0x000000013f067887 */ /* 0x000fe40008000000 */
[----:B------:R-:W-:-:S04]  /*3630*/  USEL UR10, UR10, URZ, UP0 ;  /* 0x0000003f0a0a7287 */ /* 0x000fc80008000000 */
[----:B------:R-:W-:Y:S01]  /*3640*/  LOP3.LUT R23, R23, UR6, RZ, 0x3c, !PT ;  /* 0x0000000617177c12 */ /* 0x000fe2000f8e3cff */
[----:B------:R-:W-:Y:S02]  /*3650*/  WARPGROUP.DEPBAR.LE gsb0, 0x0 ;  /* 0x00008000000079c5 */ /* 0x000fe40000010000 */
[----:B------:R-:W-:-:S06]  /*3660*/  WARPGROUP.ARRIVE ;  /* 0x00000000000079c5 */ /* 0x000fcc0000000000 */
[----:B------:R-:W-:Y:S03]  /*3670*/  HGMMA.64x64x16.F32.BF16 R24, gdesc[UR12], R24, gsb0 ;  /* 0x00e000000c1879f0 */ /* 0x000fe60008001818 */
[----:B------:R-:W-:Y:S02]  /*3680*/  WARPGROUP.DEPBAR.LE gsb0, 0x0 ;  /* 0x00008000000079c5 */ /* 0x000fe40000010000 */
[----:B------:R-:W-:-:S06]  /*3690*/  WARPGROUP.ARRIVE ;  /* 0x00000000000079c5 */ /* 0x000fcc0000000000 */
[----:B------:R-:W-:Y:S03]  /*36a0*/  HGMMA.64x64x16.F32.BF16 R24, gdesc[UR16], R24, gsb0 ;  /* 0x00e00000101879f0 */ /* 0x000fe60008001818 */
[----:B------:R-:W-:Y:S02]  /*36b0*/  WARPGROUP.DEPBAR.LE gsb0, 0x0 ;  /* 0x00008000000079c5 */ /* 0x000fe40000010000 */
[----:B------:R-:W-:Y:S05]  /*36c0*/  @!P0 BRA `(.L_x_28) ;  /* 0x0000000000048947 */ /* 0x000fea0003800000 */
[----:B------:R-:W-:Y:S01]  /*36d0*/  BPT.TRAP 0x1 ;  /* 0x000000040000795c */ /* 0x000fe20000300000 */
.L_x_28:
[----:B-1----:R-:W-:Y:S01]  /*36e0*/  FMNMX R0, R24, R9, !PT ;  /* 0x0000000918007209 */ /* 0x002fe20007800000 */
[----:B------:R-:W-:Y:S01]  /*36f0*/  ULEA UR6, UR10, UR37, 0x3 ;  /* 0x000000250a067291 */ /* 0x000fe2000f8e183f */
[----:B------:R-:W-:Y:S02]  /*3700*/  FMNMX R10, R26, R11, !PT ;  /* 0x0000000b1a0a7209 */ /* 0x000fe40007800000 */
[----:B------:R-:W-:Y:S02]  /*3710*/  FMNMX R5, R25, R0, !PT ;  /* 0x0000000019057209 */ /* 0x000fe40007800000 */
[----:B------:R-:W-:Y:S02]  /*3720*/  FMNMX R13, R27, R10, !PT ;  /* 0x0000000a1b0d7209 */ /* 0x000fe40007800000 */
[----:B------:R-:W-:Y:S02]  /*3730*/  FMNMX R0, R28, R5, !PT ;  /* 0x000000051c007209 */ /* 0x000fe40007800000 */
[----:B------:R-:W-:-:S02]  /*3740*/  FMNMX R10, R30, R13, !PT ;  /* 0x0000000d1e0a7209 */ /* 0x000fc40007800000 */
[----:B------:R-:W-:Y:S02]  /*3750*/  FMNMX R5, R29, R0, !PT ;  /* 0x000000001d057209 */ /* 0x000fe40007800000 */
[----:B------:R-:W-:Y:S02]  /*3760*/  FMNMX R13, R31, R10, !PT ;  /* 0x0000000a1f0d7209 */ /* 0x000fe40007800000 */
[----:B------:R-:W-:Y:S02]  /*3770*/  FMNMX R0, R32, R5, !PT ;  /* 0x0000000520007209 */ /* 0x000fe40007800000 */
[----:B------:R-:W-:Y:S02]  /*3780*/  FMNMX R10, R34, R13, !PT ;  /* 0x0000000d220a7209 */ /* 0x000fe40007800000 */
[----:B------:R-:W-:Y:S02]  /*3790*/  FMNMX R5, R33, R0, !PT ;  /* 0x0000000021057209 */ /* 0x000fe40007800000 */
[----:B------:R-:W-:-:S02]  /*37a0*/  FMNMX R13, R35, R10, !PT ;  /* 0x0000000a230d7209 */ /* 0x000fc40007800000 */
[----:B------:R-:W-:Y:S02]  /*37b0*/  FMNMX R0, R36, R5, !PT ;  /* 0x0000000524007209 */ /* 0x000fe40007800000 */
[----:B------:R-:W-:Y:S02]  /*37c0*/  FMNMX R12, R38, R13, !PT ;  /* 0x0000000d260c7209 */ /* 0x000fe40007800000 */
[----:B------:R-:W-:-:S04]  /*37d0*/  FMNMX R5, R37, R0, !PT ;  /* 0x0000000025057209 */ /* 0x000fc80007800000 */
[----:B------:R-:W-:-:S04]  /*37e0*/  FMNMX R0, R40, R5, !PT ;  /* 0x0000000528007209 */ /* 0x000fc80007800000 */
[----:B------:R-:W-:-:S04]  /*37f0*/  FMNMX R5, R41, R0, !PT ;  /* 0x0000000029057209 */ /* 0x000fc80007800000 */
[----:B------:R-:W-:-:S04]  /*3800*/  FMNMX R0, R44, R5, !PT ;  /* 0x000000052c007209 */ /* 0x000fc80007800000 */
[----:B------:R-:W-:-:S04]  /*3810*/  FMNMX R5, R45, R0, !PT ;  /* 0x000000002d057209 */ /* 0x000fc80007800000 */
[----:B------:R-:W-:-:S04]  /*3820*/  FMNMX R0, R48, R5, !PT ;  /* 0x0000000530007209 */ /* 0x000fc80007800000 */
[----:B------:R-:W-:-:S04]  /*3830*/  FMNMX R5, R49, R0, !PT ;  /* 0x0000000031057209 */ /* 0x000fc80007800000 */
[----:B------:R-:W-:-:S04]  /*3840*/  FMNMX R0, R52, R5, !PT ;  /* 0x0000000534007209 */ /* 0x000fc80007800000 */
[----:B------:R-:W-:-:S05]  /*3850*/  FMNMX R0, R53, R0, !PT ;  /* 0x0000000035007209 */ /* 0x000fca0007800000 */
[----:B------:R-:W1:Y:S02]  /*3860*/  SHFL.BFLY PT, R5, R0, 0x1, 0x1f ;  /* 0x0c201f0000057f89 */ /* 0x000e6400000e0000 */
[----:B-1----:R-:W-:-:S05]  /*3870*/  FMNMX R5, R0, R5, !PT ;  /* 0x0000000500057209 */ /* 0x002fca0007800000 */
[----:B------:R-:W1:Y:S02]  /*3880*/  SHFL.BFLY PT, R4, R5, 0x2, 0x1f ;  /* 0x0c401f0005047f89 */ /* 0x000e6400000e0000 */
[----:B-1----:R-:W-:Y:S02]  /*3890*/  FMNMX R4, R5, R4, !PT ;  /* 0x0000000405047209 */ /* 0x002fe40007800000 */
[----:B------:R-:W-:Y:S02]  /*38a0*/  FMNMX R5, R39, R12, !PT ;  /* 0x0000000c27057209 */ /* 0x000fe40007800000 */
[----:B------:R-:W-:Y:S02]  /*38b0*/  FSETP.NEU.AND P2, PT, R4, -INF , PT ;  /* 0xff8000000400780b */ /* 0x000fe40003f4d000 */
[----:B------:R-:W-:Y:S02]  /*38c0*/  FMNMX R12, R42, R5, !PT ;  /* 0x000000052a0c7209 */ /* 0x000fe40007800000 */
[----:B------:R-:W-:-:S02]  /*38d0*/  FSEL R0, R4, RZ, P2 ;  /* 0x000000ff04007208 */ /* 0x000fc40001000000 */
[----:B------:R-:W-:-:S03]  /*38e0*/  FMNMX R5, R43, R12, !PT ;  /* 0x0000000c2b057209 */ /* 0x000fc60007800000 */
[----:B------:R-:W-:Y:S01]  /*38f0*/  FMUL R10, R0, UR26 ;  /* 0x0000001a000a7c20 */ /* 0x000fe20008400000 */
[----:B------:R-:W-:Y:S01]  /*3900*/  FMNMX R12, R46, R5, !PT ;  /* 0x000000052e0c7209 */ /* 0x000fe20007800000 */
[----:B------:R-:W-:Y:S02]  /*3910*/  FADD R0, -R0, R9 ;  /* 0x0000000900007221 */ /* 0x000fe40000000100 */
[--C-:B------:R-:W-:Y:S01]  /*3920*/  FFMA R24, R24, UR26, -R10.reuse ;  /* 0x0000001a18187c23 */ /* 0x100fe2000800080a */
[--C-:B------:R-:W-:Y:S01]  /*3930*/  FFMA R25, R25, UR26, -R10.reuse ;  /* 0x0000001a19197c23 */ /* 0x100fe2000800080a */
[--C-:B------:R-:W-:Y:S01]  /*3940*/  FFMA R28, R28, UR26, -R10.reuse ;  /* 0x0000001a1c1c7c23 */ /* 0x100fe2000800080a */
[----:B------:R-:W-:Y:S01]  /*3950*/  FMNMX R5, R47, R12, !PT ;  /* 0x0000000c2f057209 */ /* 0x000fe20007800000 */
[--C-:B------:R-:W-:Y:S01]  /*3960*/  FFMA R32, R32, UR26, -R10.reuse ;  /* 0x0000001a20207c23 */ /* 0x100fe2000800080a */
[----:B------:R-:W-:Y:S01]  /*3970*/  FSETP.GEU.AND P5, PT, R24, -126, PT ;  /* 0xc2fc00001800780b */ /* 0x000fe20003fae000 */
[--C-:B------:R-:W-:Y:S01]  /*3980*/  FFMA R29, R29, UR26, -R10.reuse ;  /* 0x0000001a1d1d7c23 */ /* 0x100fe2000800080a */
[----:B------:R-:W-:Y:S01]  /*3990*/  FSETP.GEU.AND P3, PT, R25, -126, PT ;  /* 0xc2fc00001900780b */ /* 0x000fe20003f6e000 */
[--C-:B------:R-:W-:Y:S01]  /*39a0*/  FFMA R33, R33, UR26, -R10.reuse ;  /* 0x0000001a21217c23 */ /* 0x100fe2000800080a */
[----:B------:R-:W-:Y:S01]  /*39b0*/  FSETP.GEU.AND P2, PT, R28, -126, PT ;  /* 0xc2fc00001c00780b */ /* 0x000fe20003f4e000 */
[--C-:B------:R-:W-:Y:S01]  /*39c0*/  FFMA R36, R36, UR26, -R10.reuse ;  /* 0x0000001a24247c23 */ /* 0x100fe2000800080a */
[----:B------:R-:W-:Y:S01]  /*39d0*/  FMNMX R12, R50, R5, !PT ;  /* 0x00000005320c7209 */ /* 0x000fe20007800000 */
[--C-:B------:R-:W-:Y:S01]  /*39e0*/  FFMA R37, R37, UR26, -R10.reuse ;  /* 0x0000001a25257c23 */ /* 0x100fe2000800080a */
[----:B------:R-:W-:Y:S01]  /*39f0*/  FSETP.GEU.AND P6, PT, R32, -126, PT ;  /* 0xc2fc00002000780b */ /* 0x000fe20003fce000 */
[--C-:B------:R-:W-:Y:S01]  /*3a00*/  FFMA R41, R41, UR26, -R10.reuse ;  /* 0x0000001a29297c23 */ /* 0x100fe2000800080a */
[----:B------:R-:W-:Y:S01]  /*3a10*/  FSETP.GEU.AND P4, PT, R29, -126, PT ;  /* 0xc2fc00001d00780b */ /* 0x000fe20003f8e000 */
[--C-:B------:R-:W-:Y:S01]  /*3a20*/  FFMA R40, R40, UR26, -R10.reuse ;  /* 0x0000001a28287c23 */ /* 0x100fe2000800080a */
[----:B------:R-:W-:Y:S01]  /*3a30*/  FMNMX R5, R51, R12, !PT ;  /* 0x0000000c33057209 */ /* 0x000fe20007800000 */
[----:B------:R-:W-:Y:S01]  /*3a40*/  @!P5 FMUL R24, R24, 0.5 ;  /* 0x3f0000001818d820 */ /* 0x000fe20000400000 */
[--C-:B------:R-:W-:Y:S01]  /*3a50*/  FFMA R44, R44, UR26, -R10.reuse ;  /* 0x0000001a2c2c7c23 */ /* 0x100fe2000800080a */
[----:B------:R-:W-:Y:S01]  /*3a60*/  @!P3 FMUL R25, R25, 0.5 ;  /* 0x3f0000001919b820 */ /* 0x000fe20000400000 */
[----:B------:R-:W-:Y:S01]  /*3a70*/  FMNMX R12, R54, R5, !PT ;  /* 0x00000005360c7209 */ /* 0x000fe20007800000 */
[----:B------:R-:W-:Y:S01]  /*3a80*/  @!P2 FMUL R28, R28, 0.5 ;  /* 0x3f0000001c1ca820 */ /* 0x000fe20000400000 */
[--C-:B------:R-:W-:Y:S01]  /*3a90*/  FFMA R45, R45, UR26, -R10.reuse ;  /* 0x0000001a2d2d7c23 */ /* 0x100fe2000800080a */
[----:B------:R-:W1:Y:S01]  /*3aa0*/  MUFU.EX2 R24, R24 ;  /* 0x0000001800187308 */ /* 0x000e620000000800 */
[----:B------:R-:W-:Y:S01]  /*3ab0*/  FMNMX R12, R55, R12, !PT ;  /* 0x0000000c370c7209 */ /* 0x000fe20007800000 */
[----:B------:R-:W-:Y:S01]  /*3ac0*/  @!P6 FMUL R32, R32, 0.5 ;  /* 0x3f0000002020e820 */ /* 0x000fe20000400000 */
[--C-:B------:R-:W-:Y:S01]  /*3ad0*/  FFMA R48, R48, UR26, -R10.reuse ;  /* 0x0000001a30307c23 */ /* 0x100fe2000800080a */
[----:B------:R-:W-:Y:S01]  /*3ae0*/  @!P4 FMUL R29, R29, 0.5 ;  /* 0x3f0000001d1dc820 */ /* 0x000fe20000400000 */
[--C-:B------:R-:W-:Y:S01]  /*3af0*/  FFMA R49, R49, UR26, -R10.reuse ;  /* 0x0000001a31317c23 */ /* 0x100fe2000800080a */
[----:B------:R-:W2:Y:S01]  /*3b00*/  SHFL.BFLY PT, R5, R12, 0x1, 0x1f ;  /* 0x0c201f000c057f89 */ /* 0x000ea200000e0000 */
[--C-:B------:R-:W-:Y:S01]  /*3b10*/  FFMA R52, R52, UR26, -R10.reuse ;  /* 0x0000001a34347c23 */ /* 0x100fe2000800080a */
[----:B------:R-:W3:Y:S01]  /*3b20*/  MUFU.EX2 R25, R25 ;  /* 0x0000001900197308 */ /* 0x000ee20000000800 */
[----:B------:R-:W-:Y:S01]  /*3b30*/  FFMA R53, R53, UR26, -R10 ;  /* 0x0000001a35357c23 */ /* 0x000fe2000800080a */
[----:B------:R-:W-:-:S06]  /*3b40*/  FMUL R0, R0, UR26 ;  /* 0x0000001a00007c20 */ /* 0x000fcc0008400000 */
[----:B------:R-:W4:Y:S01]  /*3b50*/  MUFU.EX2 R28, R28 ;  /* 0x0000001c001c7308 */ /* 0x000f220000000800 */
[----:B-1----:R-:W-:Y:S01]  /*3b60*/  @!P5 FMUL R24, R24, R24 ;  /* 0x000000181818d220 */ /* 0x002fe20000400000 */
[----:B------:R-:W-:-:S06]  /*3b70*/  FSETP.GEU.AND P5, PT, R33, -126, PT ;  /* 0xc2fc00002100780b */ /* 0x000fcc0003fae000 */
[----:B------:R-:W1:Y:S01]  /*3b80*/  MUFU.EX2 R32, R32 ;  /* 0x0000002000207308 */ /* 0x000e620000000800 */
[----:B---3--:R-:W-:Y:S01]  /*3b90*/  @!P3 FMUL R25, R25, R25 ;  /* 0x000000191919b220 */ /* 0x008fe20000400000 */
[----:B------:R-:W-:Y:S02]  /*3ba0*/  FSETP.GEU.AND P3, PT, R36, -126, PT ;  /* 0xc2fc00002400780b */ /* 0x000fe40003f6e000 */
[----:B--2---:R-:W-:-:S03]  /*3bb0*/  FMNMX R5, R12, R5, !PT ;  /* 0x000000050c057209 */ /* 0x004fc60007800000 */
[----:B------:R-:W-:Y:S01]  /*3bc0*/  @!P5 FMUL R33, R33, 0.5 ;  /* 0x3f0000002121d820 */ /* 0x000fe20000400000 */
[----:B------:R-:W2:Y:S01]  /*3bd0*/  MUFU.EX2 R29, R29 ;  /* 0x0000001d001d7308 */ /* 0x000ea20000000800 */
[----:B----4-:R-:W-:Y:S01]  /*3be0*/  @!P2 FMUL R28, R28, R28 ;  /* 0x0000001c1c1ca220 */ /* 0x010fe20000400000 */
[----:B------:R-:W-:Y:S01]  /*3bf0*/  FSETP.GEU.AND P2, PT, R37, -126, PT ;  /* 0xc2fc00002500780b */ /* 0x000fe20003f4e000 */
[----:B------:R-:W3:Y:S04]  /*3c00*/  SHFL.BFLY PT, R14, R5, 0x2, 0x1f ;  /* 0x0c401f00050e7f89 */ /* 0x000ee800000e0000 */
[----:B------:R-:W-:Y:S01]  /*3c10*/  @!P3 FMUL R36, R36, 0.5 ;  /* 0x3f0000002424b820 */ /* 0x000fe20000400000 */
[----:B------:R-:W4:Y:S01]  /*3c20*/  MUFU.EX2 R33, R33 ;  /* 0x0000002100217308 */ /* 0x000f220000000800 */
        /* <DEDUP_REMOVED lines=8> */
[----:B----4-:R-:W-:Y:S01]  /*3cb0*/  @!P5 FMUL R33, R33, R33 ;  /* 0x000000212121d220 */ /* 0x010fe20000400000 */
[----:B------:R-:W-:Y:S02]  /*3cc0*/  FSETP.GEU.AND P5, PT, R44, -126, PT ;  /* 0xc2fc00002c00780b */ /* 0x000fe40003fae000 */
[----:B---3--:R-:W-:-:S03]  /*3cd0*/  FMNMX R5, R5, R14, !PT ;  /* 0x0000000e05057209 */ /* 0x008fc60007800000 */
[----:B------:R-:W-:Y:S01]  /*3ce0*/  @!P4 FMUL R40, R40, 0.5 ;  /* 0x3f0000002828c820 */ /* 0x000fe20000400000 */
[----:B------:R-:W3:Y:S01]  /*3cf0*/  MUFU.EX2 R12, R41 ;  /* 0x00000029000c7308 */ /* 0x000ee20000000800 */
[----:B-1----:R-:W-:Y:S01]  /*3d00*/  @!P3 FMUL R36, R36, R36 ;  /* 0x000000242424b220 */ /* 0x002fe20000400000 */
[----:B------:R-:W-:-:S05]  /*3d10*/  FSETP.GEU.AND P3, PT, R45, -126, PT ;  /* 0xc2fc00002d00780b */ /* 0x000fca0003f6e000 */
[----:B------:R-:W-:Y:S01]  /*3d20*/  @!P5 FMUL R44, R44, 0.5 ;  /* 0x3f0000002c2cd820 */ /* 0x000fe20000400000 */
[----:B------:R1:W4:Y:S01]  /*3d30*/  MUFU.EX2 R13, R40 ;  /* 0x00000028000d7308 */ /* 0x0003220000000800 */
[----:B--2---:R-:W-:Y:S01]  /*3d40*/  @!P2 FMUL R37, R37, R37 ;  /* 0x000000252525a220 */ /* 0x004fe20000400000 */
[----:B------:R-:W-:-:S05]  /*3d50*/  FSETP.GEU.AND P2, PT, R48, -126, PT ;  /* 0xc2fc00003000780b */ /* 0x000fca0003f4e000 */
[----:B------:R-:W-:Y:S01]  /*3d60*/  @!P3 FMUL R45, R45, 0.5 ;  /* 0x3f0000002d2db820 */ /* 0x000fe20000400000 */
[----:B------:R2:W5:Y:S01]  /*3d70*/  MUFU.EX2 R15, R44 ;  /* 0x0000002c000f7308 */ /* 0x0005620000000800 */
[----:B---3--:R-:W-:Y:S01]  /*3d80*/  @!P6 FMUL R12, R12, R12 ;  /* 0x0000000c0c0ce220 */ /* 0x008fe20000400000 */
[----:B------:R-:W-:-:S03]  /*3d90*/  FSETP.NEU.AND P6, PT, R5, -INF , PT ;  /* 0xff8000000500780b */ /* 0x000fc60003fcd000 */
[----:B------:R-:W-:Y:S01]  /*3da0*/  FADD R9, R25, R12 ;  /* 0x0000000c19097221 */ /* 0x000fe20000000000 */
[----:B-1----:R-:W-:Y:S01]  /*3db0*/  FSEL R40, R5, RZ, P6 ;  /* 0x000000ff05287208 */ /* 0x002fe20003000000 */
[----:B------:R-:W-:Y:S01]  /*3dc0*/  @!P2 FMUL R48, R48, 0.5 ;  /* 0x3f0000003030a820 */ /* 0x000fe20000400000 */
[----:B------:R-:W1:Y:S01]  /*3dd0*/  MUFU.EX2 R14, R45 ;  /* 0x0000002d000e7308 */ /* 0x000e620000000800 */
[----:B----4-:R-:W-:Y:S01]  /*3de0*/  @!P4 FMUL R13, R13, R13 ;  /* 0x0000000d0d0dc220 */ /* 0x010fe20000400000 */
[----:B------:R-:W-:Y:S01]  /*3df0*/  FSETP.GEU.AND P4, PT, R49, -126, PT ;  /* 0xc2fc00003100780b */ /* 0x000fe20003f8e000 */
[----:B--2---:R-:W-:Y:S01]  /*3e00*/  FMUL R44, R40, UR26 ;  /* 0x0000001a282c7c20 */ /* 0x004fe20008400000 */
[----:B------:R-:W-:Y:S01]  /*3e10*/  FSETP.GEU.AND P6, PT, R52, -126, PT ;  /* 0xc2fc00003400780b */ /* 0x000fe20003fce000 */
[----:B------:R-:W-:Y:S02]  /*3e20*/  FADD R40, -R40, R11 ;  /* 0x0000000b28287221 */ /* 0x000fe40000000100 */
[--C-:B------:R-:W-:Y:S01]  /*3e30*/  FFMA R26, R26, UR26, -R44.reuse ;  /* 0x0000001a1a1a7c23 */ /* 0x100fe2000800082c */
[----:B------:R-:W2:Y:S01]  /*3e40*/  MUFU.EX2 R21, R48 ;  /* 0x0000003000157308 */ /* 0x000ea20000000800 */
[----:B-----5:R-:W-:Y:S01]  /*3e50*/  @!P5 FMUL R15, R15, R15 ;  /* 0x0000000f0f0fd220 */ /* 0x020fe20000400000 */
[----:B------:R-:W-:Y:S01]  /*3e60*/  FSETP.GEU.AND P5, PT, R53, -126, PT ;  /* 0xc2fc00003500780b */ /* 0x000fe20003fae000 */
[--C-:B------:R-:W-:Y:S01]  /*3e70*/  FFMA R27, R27, UR26, -R44.reuse ;  /* 0x0000001a1b1b7c23 */ /* 0x100fe2000800082c */
[--C-:B------:R-:W-:Y:S01]  /*3e80*/  FFMA R30, R30, UR26, -R44.reuse ;  /* 0x0000001a1e1e7c23 */ /* 0x100fe2000800082c */
[--C-:B------:R-:W-:Y:S01]  /*3e90*/  FFMA R31, R31, UR26, -R44.reuse ;  /* 0x0000001a1f1f7c23 */ /* 0x100fe2000800082c */
[--C-:B------:R-:W-:Y:S01]  /*3ea0*/  FFMA R34, R34, UR26, -R44.reuse ;  /* 0x0000001a22227c23 */ /* 0x100fe2000800082c */
[----:B------:R-:W-:Y:S01]  /*3eb0*/  @!P4 FMUL R49, R49, 0.5 ;  /* 0x3f0000003131c820 */ /* 0x000fe20000400000 */
[--C-:B------:R-:W-:Y:S01]  /*3ec0*/  FFMA R43, R43, UR26, -R44.reuse ;  /* 0x0000001a2b2b7c23 */ /* 0x100fe2000800082c */
[----:B-1----:R-:W-:Y:S01]  /*3ed0*/  @!P3 FMUL R14, R14, R14 ;  /* 0x0000000e0e0eb220 */ /* 0x002fe20000400000 */
[----:B------:R-:W-:Y:S01]  /*3ee0*/  FSETP.GEU.AND P3, PT, R26, -126, PT ;  /* 0xc2fc00001a00780b */ /* 0x000fe20003f6e000 */
[----:B------:R-:W1:Y:S01]  /*3ef0*/  MUFU.EX2 R10, R49 ;  /* 0x00000031000a7308 */ /* 0x000e620000000800 */
[----:B------:R-:W-:Y:S01]  /*3f00*/  @!P6 FMUL R52, R52, 0.5 ;  /* 0x3f0000003434e820 */ /* 0x000fe20000400000 */
[--C-:B------:R-:W-:Y:S01]  /*3f10*/  FFMA R47, R47, UR26, -R44.reuse ;  /* 0x0000001a2f2f7c23 */ /* 0x100fe2000800082c */
[--C-:B------:R-:W-:Y:S01]  /*3f20*/  FFMA R51, R51, UR26, -R44.reuse ;  /* 0x0000001a33337c23 */ /* 0x100fe2000800082c */
[----:B------:R-:W-:Y:S01]  /*3f30*/  @!P5 FMUL R53, R53, 0.5 ;  /* 0x3f0000003535d820 */ /* 0x000fe20000400000 */
[----:B------:R-:W-:Y:S01]  /*3f40*/  FFMA R55, R55, UR26, -R44 ;  /* 0x0000001a37377c23 */ /* 0x000fe2000800082c */
[----:B--2---:R-:W-:Y:S01]  /*3f50*/  @!P2 FMUL R21, R21, R21 ;  /* 0x000000151515a220 */ /* 0x004fe20000400000 */
[----:B------:R-:W-:Y:S01]  /*3f60*/  FSETP.GEU.AND P2, PT, R27, -126, PT ;  /* 0xc2fc00001b00780b */ /* 0x000fe20003f4e000 */
[----:B------:R-:W2:Y:S01]  /*3f70*/  MUFU.EX2 R41, R52 ;  /* 0x0000003400297308 */ /* 0x000ea20000000800 */
[----:B------:R-:W-:Y:S01]  /*3f80*/  FMUL R40, R40, UR26 ;  /* 0x0000001a28287c20 */ /* 0x000fe20008400000 */
[----:B------:R-:W-:-:S02]  /*3f90*/  FADD R11, R28, R15 ;  /* 0x0000000f1c0b7221 */ /* 0x000fc40000000000 */
[----:B------:R-:W-:-:S04]  /*3fa0*/  @!P3 FMUL R26, R26, 0.5 ;  /* 0x3f0000001a1ab820 */ /* 0x000fc80000400000 */
[----:B------:R-:W3:Y:S01]  /*3fb0*/  MUFU.EX2 R20, R53 ;  /* 0x0000003500147308 */ /* 0x000ee20000000800 */
[----:B-1----:R-:W-:Y:S01]  /*3fc0*/  @!P4 FMUL R10, R10, R10 ;  /* 0x0000000a0a0ac220 */ /* 0x002fe20000400000 */
[----:B------:R-:W-:Y:S02]  /*3fd0*/  FSETP.GEU.AND P4, PT, R30, -126, PT ;  /* 0xc2fc00001e00780b */ /* 0x000fe40003f8e000 */
[----:B------:R-:W-:-:S04]  /*3fe0*/  @!P2 FMUL R27, R27, 0.5 ;  /* 0x3f0000001b1ba820 */ /* 0x000fc80000400000 */
[----:B------:R1:W4:Y:S01]  /*3ff0*/  MUFU.EX2 R45, R26 ;  /* 0x0000001a002d7308 */ /* 0x0003220000000800 */
[----:B--2---:R-:W-:Y:S01]  /*4000*/  @!P6 FMUL R41, R41, R41 ;  /* 0x000000292929e220 */ /* 0x004fe20000400000 */
[----:B------:R-:W-:-:S05]  /*4010*/  FSETP.GEU.AND P6, PT, R31, -126, PT ;  /* 0xc2fc00001f00780b */ /* 0x000fca0003fce000 */
[----:B------:R-:W-:Y:S01]  /*4020*/  @!P4 FMUL R30, R30, 0.5 ;  /* 0x3f0000001e1ec820 */ /* 0x000fe20000400000 */
[----:B------:R2:W5:Y:S01]  /*4030*/  MUFU.EX2 R48, R27 ;  /* 0x0000001b00307308 */ /* 0x0005620000000800 */
[----:B-1----:R-:W-:Y:S01]  /*4040*/  FFMA R26, R35, UR26, -R44 ;  /* 0x0000001a231a7c23 */ /* 0x002fe2000800082c */
[----:B---3--:R-:W-:Y:S01]  /*4050*/  @!P5 FMUL R20, R20, R20 ;  /* 0x000000141414d220 */ /* 0x008fe20000400000 */
[----:B------:R-:W-:-:S04]  /*4060*/  FSETP.GEU.AND P5, PT, R34, -126, PT ;  /* 0xc2fc00002200780b */ /* 0x000fc80003fae000 */
[----:B------:R-:W-:Y:S01]  /*4070*/  @!P6 FMUL R31, R31, 0.5 ;  /* 0x3f0000001f1fe820 */ /* 0x000fe20000400000 */
[----:B------:R1:W3:Y:S01]  /*4080*/  MUFU.EX2 R49, R30 ;  /* 0x0000001e00317308 */ /* 0x0002e20000000800 */
[----:B----4-:R-:W-:Y:S01]  /*4090*/  @!P3 FMUL R45, R45, R45 ;  /* 0x0000002d2d2db220 */ /* 0x010fe20000400000 */
[----:B------:R-:W-:Y:S01]  /*40a0*/  FSETP.GEU.AND P3, PT, R26, -126, PT ;  /* 0xc2fc00001a00780b */ /* 0x000fe20003f6e000 */
[----:B--2---:R-:W-:-:S05]  /*40b0*/  FFMA R27, R38, UR26, -R44 ;  /* 0x0000001a261b7c23 */ /* 0x004fca000800082c */
[----:B------:R-:W-:Y:S01]  /*40c0*/  @!P5 FMUL R34, R34, 0.5 ;  /* 0x3f0000002222d820 */ /* 0x000fe20000400000 */
[----:B-----5:R-:W-:Y:S01]  /*40d0*/  @!P2 FMUL R48, R48, R48 ;  /* 0x000000303030a220 */ /* 0x020fe20000400000 */
[----:B------:R-:W-:Y:S01]  /*40e0*/  FSETP.GEU.AND P2, PT, R27, -126, PT ;  /* 0xc2fc00001b00780b */ /* 0x000fe20003f4e000 */
[----:B-1----:R-:W-:Y:S01]  /*40f0*/  FFMA R30, R39, UR26, -R44 ;  /* 0x0000001a271e7c23 */ /* 0x002fe2000800082c */
[----:B------:R1:W2:Y:S03]  /*4100*/  MUFU.EX2 R52, R31 ;  /* 0x0000001f00347308 */ /* 0x0002a60000000800 */
[----:B------:R-:W-:Y:S01]  /*4110*/  @!P3 FMUL R26, R26, 0.5 ;  /* 0x3f0000001a1ab820 */ /* 0x000fe20000400000 */
[----:B---3--:R-:W-:Y:S01]  /*4120*/  @!P4 FMUL R49, R49, R49 ;  /* 0x000000313131c220 */ /* 0x008fe20000400000 */
[----:B------:R-:W-:-:S03]  /*4130*/  FSETP.GEU.AND P4, PT, R30, -126, PT ;  /* 0xc2fc00001e00780b */ /* 0x000fc60003f8e000 */
[----:B------:R3:W4:Y:S01]  /*4140*/  MUFU.EX2 R35, R34 ;  /* 0x0000002200237308 */ /* 0x0007220000000800 */
[----:B-1----:R-:W-:Y:S02]  /*4150*/  FFMA R31, R42, UR26, -R44 ;  /* 0x0000001a2a1f7c23 */ /* 0x002fe4000800082c */
[----:B------:R-:W-:-:S05]  /*4160*/  @!P2 FMUL R27, R27, 0.5 ;  /* 0x3f0000001b1ba820 */ /* 0x000fca0000400000 */
[----:B------:R1:W5:Y:S01]  /*4170*/  MUFU.EX2 R38, R26 ;  /* 0x0000001a00267308 */ /* 0x0003620000000800 */
[----:B--2---:R-:W-:Y:S01]  /*4180*/  @!P6 FMUL R52, R52, R52 ;  /* 0x000000343434e220 */ /* 0x004fe20000400000 */
[----:B------:R-:W-:Y:S01]  /*4190*/  FSETP.GEU.AND P6, PT, R31, -126, PT ;  /* 0xc2fc00001f00780b */ /* 0x000fe20003fce000 */
[----:B------:R-:W-:Y:S01]  /*41a0*/  @!P4 FMUL R30, R30, 0.5 ;  /* 0x3f0000001e1ec820 */ /* 0x000fe20000400000 */
[----:B---3--:R-:W-:-:S04]  /*41b0*/  FADD R34, R36, R41 ;  /* 0x0000002924227221 */ /* 0x008fc80000000000 */
[----:B------:R2:W3:Y:S01]  /*41c0*/  MUFU.EX2 R39, R27 ;  /* 0x0000001b00277308 */ /* 0x0004e20000000800 */
[----:B-1----:R-:W-:Y:S01]  /*41d0*/  FFMA R26, R46, UR26, -R44 ;  /* 0x0000001a2e1a7c23 */ /* 0x002fe2000800082c */
[----:B----4-:R-:W-:Y:S01]  /*41e0*/  @!P5 FMUL R35, R35, R35 ;  /* 0x000000232323d220 */ /* 0x010fe20000400000 */
[----:B------:R-:W-:Y:S01]  /*41f0*/  FSETP.GEU.AND P5, PT, R43, -126, PT ;  /* 0xc2fc00002b00780b */ /* 0x000fe20003fae000 */
[----:B------:R-:W-:-:S03]  /*4200*/  FADD R34, R11, R34 ;  /* 0x000000220b227221 */ /* 0x000fc60000000000 */
[----:B------:R-:W-:Y:S01]  /*4210*/  @!P6 FMUL R31, R31, 0.5 ;  /* 0x3f0000001f1fe820 */ /* 0x000fe20000400000 */
[----:B------:R1:W4:Y:S01]  /*4220*/  MUFU.EX2 R42, R30 ;  /* 0x0000001e002a7308 */ /* 0x0003220000000800 */
[----:B-----5:R-:W-:Y:S01]  /*4230*/  @!P3 FMUL R38, R38, R38 ;  /* 0x000000262626b220 */ /* 0x020fe20000400000 */
[----:B------:R-:W-:Y:S01]  /*4240*/  FSETP.GEU.AND P3, PT, R26, -126, PT ;  /* 0xc2fc00001a00780b */ /* 0x000fe20003f6e000 */
[----:B--2---:R-:W-:-:S05]  /*4250*/  FFMA R27, R50, UR26, -R44 ;  /* 0x0000001a321b7c23 */ /* 0x004fca000800082c */
[----:B------:R-:W-:Y:S01]  /*4260*/  @!P5 FMUL R43, R43, 0.5 ;  /* 0x3f0000002b2bd820 */ /* 0x000fe20000400000 */
[----:B---3--:R-:W-:Y:S01]  /*4270*/  @!P2 FMUL R39, R39, R39 ;  /* 0x000000272727a220 */ /* 0x008fe20000400000 */
[----:B------:R-:W-:Y:S01]  /*4280*/  FSETP.GEU.AND P2, PT, R47, -126, PT ;  /* 0xc2fc00002f00780b */ /* 0x000fe20003f4e000 */
[----:B------:R-:W2:Y:S01]  /*4290*/  MUFU.EX2 R46, R31 ;  /* 0x0000001f002e7308 */ /* 0x000ea20000000800 */
[----:B-1----:R-:W-:-:S03]  /*42a0*/  FFMA R30, R54, UR26, -R44 ;  /* 0x0000001a361e7c23 */ /* 0x002fc6000800082c */
[----:B------:R-:W-:Y:S01]  /*42b0*/  @!P3 FMUL R26, R26, 0.5 ;  /* 0x3f0000001a1ab820 */ /* 0x000fe20000400000 */
[----:B----4-:R-:W-:Y:S01]  /*42c0*/  @!P4 FMUL R42, R42, R42 ;  /* 0x0000002a2a2ac220 */ /* 0x010fe20000400000 */
[----:B------:R-:W-:Y:S02]  /*42d0*/  FSETP.GEU.AND P4, PT, R27, -126, PT ;  /* 0xc2fc00001b00780b */ /* 0x000fe40003f8e000 */
[----:B------:R1:W3:Y:S04]  /*42e0*/  MUFU.EX2 R50, R26 ;  /* 0x0000001a00327308 */ /* 0x0002e80000000800 */
[----:B------:R-:W-:-:S04]  /*42f0*/  @!P2 FMUL R47, R47, 0.5 ;  /* 0x3f0000002f2fa820 */ /* 0x000fc80000400000 */
[----:B------:R-:W4:Y:S01]  /*4300*/  MUFU.EX2 R43, R43 ;  /* 0x0000002b002b7308 */ /* 0x000f220000000800 */
[----:B--2---:R-:W-:Y:S01]  /*4310*/  @!P6 FMUL R46, R46, R46 ;  /* 0x0000002e2e2ee220 */ /* 0x004fe20000400000 */
[----:B------:R-:W-:Y:S01]  /*4320*/  FSETP.GEU.AND P6, PT, R51, -126, PT ;  /* 0xc2fc00003300780b */ /* 0x000fe20003fce000 */
[----:B-1----:R-:W-:Y:S01]  /*4330*/  FADD R26, R33, R10 ;  /* 0x0000000a211a7221 */ /* 0x002fe20000000000 */
[----:B------:R-:W-:-:S03]  /*4340*/  @!P4 FMUL R27, R27, 0.5 ;  /* 0x3f0000001b1bc820 */ /* 0x000fc60000400000 */
[----:B------:R-:W-:Y:S01]  /*4350*/  FADD R31, R9, R26 ;  /* 0x0000001a091f7221 */ /* 0x000fe20000000000 */
[----:B------:R-:W1:Y:S01]  /*4360*/  MUFU.EX2 R47, R47 ;  /* 0x0000002f002f7308 */ /* 0x000e620000000800 */
[----:B---3--:R-:W-:Y:S01]  /*4370*/  @!P3 FMUL R50, R50, R50 ;  /* 0x000000323232b220 */ /* 0x008fe20000400000 */
[----:B------:R-:W-:Y:S01]  /*4380*/  FSETP.GEU.AND P3, PT, R55, -126, PT ;  /* 0xc2fc00003700780b */ /* 0x000fe20003f6e000 */
[----:B------:R-:W-:Y:S01]  /*4390*/  FADD R26, R29, R14 ;  /* 0x0000000e1d1a7221 */ /* 0x000fe20000000000 */
[----:B------:R-:W-:Y:S01]  /*43a0*/  FADD R9, R24, R13 ;  /* 0x0000000d18097221 */ /* 0x000fe20000000000 */
[----:B------:R-:W-:Y:S01]  /*43b0*/  FADD R53, R49, R50 ;  /* 0x0000003231357221 */ /* 0x000fe20000000000 */
[----:B------:R-:W-:Y:S01]  /*43c0*/  F2FP.BF16.F32.PACK_AB R24, R25, R24 ;  /* 0x000000181918723e */ /* 0x000fe200000010ff */
[----:B------:R-:W-:Y:S01]  /*43d0*/  @!P6 FMUL R51, R51, 0.5 ;  /* 0x3f0000003333e820 */ /* 0x000fe20000400000 */
[----:B------:R2:W3:Y:S01]  /*43e0*/  MUFU.EX2 R54, R27 ;  /* 0x0000001b00367308 */ /* 0x0004e20000000800 */
[----:B----4-:R-:W-:Y:S01]  /*43f0*/  @!P5 FMUL R43, R43, R43 ;  /* 0x0000002b2b2bd220 */ /* 0x010fe20000400000 */
[----:B------:R-:W-:-:S02]  /*4400*/  FSETP.GEU.AND P5, PT, R30, -126, PT ;  /* 0xc2fc00001e00780b */ /* 0x000fc40003fae000 */
[----:B------:R-:W-:-:S03]  /*4410*/  F2FP.BF16.F32.PACK_AB R25, R48, R45 ;  /* 0x0000002d3019723e */ /* 0x000fc600000010ff */
[----:B------:R-:W-:Y:S01]  /*4420*/  @!P3 FMUL R55, R55, 0.5 ;  /* 0x3f0000003737b820 */ /* 0x000fe20000400000 */
[----:B------:R-:W4:Y:S01]  /*4430*/  MUFU.EX2 R51, R51 ;  /* 0x0000003300337308 */ /* 0x000f220000000800 */
[----:B-1----:R-:W-:Y:S01]  /*4440*/  @!P2 FMUL R47, R47, R47 ;  /* 0x0000002f2f2fa220 */ /* 0x002fe20000400000 */
[----:B------:R-:W-:Y:S01]  /*4450*/  FSETP.GEU.AND P2, PT, R0, -126, PT ;  /* 0xc2fc00000000780b */ /* 0x000fe20003f4e000 */
[----:B--2---:R-:W-:Y:S02]  /*4460*/  FADD R27, R37, R20 ;  /* 0x00000014251b7221 */ /* 0x004fe40000000000 */
[----:B------:R-:W-:Y:S02]  /*4470*/  FADD R97, R52, R47 ;  /* 0x0000002f34617221 */ /* 0x000fe40000000000 */
[----:B------:R-:W-:Y:S01]  /*4480*/  @!P5 FMUL R30, R30, 0.5 ;  /* 0x3f0000001e1ed820 */ /* 0x000fe20000400000 */
[----:B------:R-:W1:Y:S01]  /*4490*/  MUFU.EX2 R55, R55 ;  /* 0x0000003700377308 */ /* 0x000e620000000800 */
[----:B---3--:R-:W-:Y:S01]  /*44a0*/  @!P4 FMUL R54, R54, R54 ;  /* 0x000000363636c220 */ /* 0x008fe20000400000 */
[----:B------:R-:W-:Y:S01]  /*44b0*/  FSETP.GEU.AND P4, PT, R40, -126, PT ;  /* 0xc2fc00002800780b */ /* 0x000fe20003f8e000 */
[----:B------:R-:W-:Y:S01]  /*44c0*/  FADD R26, R26, R27 ;  /* 0x0000001b1a1a7221 */ /* 0x000fe20000000000 */
[----:B------:R-:W-:Y:S01]  /*44d0*/  FADD R27, R45, R46 ;  /* 0x0000002e2d1b7221 */ /* 0x000fe20000000000 */
[----:B------:R-:W-:-:S02]  /*44e0*/  FADD R98, R35, R54 ;  /* 0x0000003623627221 */ /* 0x000fc40000000000 */
[----:B------:R-:W-:Y:S01]  /*44f0*/  @!P2 FMUL R0, R0, 0.5 ;  /* 0x3f0000000000a820 */ /* 0x000fe20000400000 */
[----:B------:R2:W3:Y:S01]  /*4500*/  MUFU.EX2 R44, R30 ;  /* 0x0000001e002c7308 */ /* 0x0004e20000000800 */
[----:B----4-:R-:W-:Y:S01]  /*4510*/  @!P6 FMUL R51, R51, R51 ;  /* 0x000000333333e220 */ /* 0x010fe20000400000 */
[----:B------:R-:W-:Y:S01]  /*4520*/  FADD R26, R31, R26 ;  /* 0x0000001a1f1a7221 */ /* 0x000fe20000000000 */
[----:B------:R-:W-:Y:S01]  /*4530*/  FADD R27, R27, R98 ;  /* 0x000000621b1b7221 */ /* 0x000fe20000000000 */
[----:B------:R-:W-:Y:S01]  /*4540*/  F2FP.BF16.F32.PACK_AB R31, R47, R50 ;  /* 0x000000322f1f723e */ /* 0x000fe200000010ff */
[----:B------:R-:W-:Y:S02]  /*4550*/  FADD R99, R38, R51 ;  /* 0x0000003326637221 */ /* 0x000fe40000000000 */
[----:B------:R-:W-:Y:S01]  /*4560*/  @!P4 FMUL R40, R40, 0.5 ;  /* 0x3f0000002828c820 */ /* 0x000fe20000400000 */
[----:B------:R-:W4:Y:S01]  /*4570*/  MUFU.EX2 R0, R0 ;  /* 0x0000000000007308 */ /* 0x000f220000000800 */
[----:B--2---:R-:W-:Y:S01]  /*4580*/  FADD R30, R32, R21 ;  /* 0x00000015201e7221 */ /* 0x004fe20000000000 */
[----:B-1----:R-:W-:Y:S01]  /*4590*/  @!P3 FMUL R55, R55, R55 ;  /* 0x000000373737b220 */ /* 0x002fe20000400000 */
[----:B------:R-:W-:-:S02]  /*45a0*/  F2FP.BF16.F32.PACK_AB R32, R33, R32 ;  /* 0x000000202120723e */ /* 0x000fc400000010ff */
[----:B------:R-:W-:Y:S01]  /*45b0*/  FADD R9, R9, R30 ;  /* 0x0000001e09097221 */ /* 0x000fe20000000000 */
[----:B------:R-:W-:Y:S01]  /*45c0*/  FADD R30, R48, R43 ;  /* 0x0000002b301e7221 */ /* 0x000fe20000000000 */
[----:B------:R-:W-:Y:S01]  /*45d0*/  FADD R100, R42, R55 ;  /* 0x000000372a647221 */ /* 0x000fe20000000000 */
[----:B------:R1:W2:Y:S01]  /*45e0*/  MUFU.EX2 R11, R40 ;  /* 0x00000028000b7308 */ /* 0x0002a20000000800 */
[----:B---3--:R-:W-:Y:S01]  /*45f0*/  @!P5 FMUL R44, R44, R44 ;  /* 0x0000002c2c2cd220 */ /* 0x008fe20000400000 */
[----:B------:R-:W-:Y:S01]  /*4600*/  FADD R9, R9, R34 ;  /* 0x0000002209097221 */ /* 0x000fe20000000000 */
[----:B------:R-:W-:Y:S01]  /*4610*/  FADD R30, R30, R99 ;  /* 0x000000631e1e7221 */ /* 0x000fe20000000000 */
[----:B------:R-:W-:Y:S01]  /*4620*/  FADD R97, R97, R100 ;  /* 0x0000006461617221 */ /* 0x000fe20000000000 */
[----:B------:R-:W-:Y:S01]  /*4630*/  F2FP.BF16.F32.PACK_AB R33, R38, R35 ;  /* 0x000000232621723e */ /* 0x000fe200000010ff */
[----:B------:R-:W-:Y:S01]  /*4640*/  FADD R9, R9, R26 ;  /* 0x0000001a09097221 */ /* 0x000fe20000000000 */
[----:B------:R-:W-:Y:S01]  /*4650*/  F2FP.BF16.F32.PACK_AB R26, R29, R28 ;  /* 0x0000001c1d1a723e */ /* 0x000fe200000010ff */
[----:B------:R-:W-:Y:S01]  /*4660*/  FADD R30, R30, R97 ;  /* 0x000000611e1e7221 */ /* 0x000fe20000000000 */
[----:B-1----:R-:W-:Y:S01]  /*4670*/  FADD R40, R39, R44 ;  /* 0x0000002c27287221 */ /* 0x002fe20000000000 */
[----:B----4-:R-:W-:Y:S01]  /*4680*/  @!P2 FMUL R0, R0, R0 ;  /* 0x000000000000a220 */ /* 0x010fe20000400000 */
[----:B------:R-:W-:-:S02]  /*4690*/  F2FP.BF16.F32.PACK_AB R34, R37, R36 ;  /* 0x000000242522723e */ /* 0x000fc400000010ff */
[----:B------:R-:W-:Y:S01]  /*46a0*/  FADD R40, R53, R40 ;  /* 0x0000002835287221 */ /* 0x000fe20000000000 */
[----:B------:R-:W-:Y:S01]  /*46b0*/  FFMA R3, R0, R3, R9 ;  /* 0x0000000300037223 */ /* 0x000fe20000000009 */
[----:B------:R-:W-:Y:S01]  /*46c0*/  SHF.L.U32 R9, R23, 0x1f, RZ ;  /* 0x0000001f17097819 */ /* 0x000fe200000006ff */
[----:B------:R-:W-:Y:S01]  /*46d0*/  FMUL R88, R88, R0 ;  /* 0x0000000058587220 */ /* 0x000fe20000400000 */
[----:B------:R-:W-:Y:S01]  /*46e0*/  FADD R27, R27, R40 ;  /* 0x000000281b1b7221 */ /* 0x000fe20000000000 */
[----:B--2---:R-:W-:Y:S01]  /*46f0*/  @!P4 FMUL R11, R11, R11 ;  /* 0x0000000b0b0bc220 */ /* 0x004fe20000400000 */
[----:B------:R1:W2:Y:S01]  /*4700*/  SYNCS.PHASECHK.TRANS64.TRYWAIT P2, [UR6+0x13a00], R9 ;  /* 0x013a0009ff0075a7 */ /* 0x0002a20008040146 */
[----:B------:R-:W-:Y:S01]  /*4710*/  F2FP.BF16.F32.PACK_AB R53, R51, R54 ;  /* 0x000000363335723e */ /* 0x000fe200000010ff */
[----:B------:R-:W-:Y:S01]  /*4720*/  FADD R30, R27, R30 ;  /* 0x0000001e1b1e7221 */ /* 0x000fe20000000000 */
[----:B------:R-:W-:Y:S01]  /*4730*/  F2FP.BF16.F32.PACK_AB R27, R52, R49 ;  /* 0x00000031341b723e */ /* 0x000fe200000010ff */
[-C--:B------:R-:W-:Y:S01]  /*4740*/  FMUL R89, R89, R0.reuse ;  /* 0x0000000059597220 */ /* 0x080fe20000400000 */
[----:B------:R-:W-:Y:S01]  /*4750*/  FMUL R92, R92, R0 ;  /* 0x000000005c5c7220 */ /* 0x000fe20000400000 */
[----:B------:R-:W-:Y:S01]  /*4760*/  FFMA R6, R11, R6, R30 ;  /* 0x000000060b067223 */ /* 0x000fe2000000001e */
[-C--:B------:R-:W-:Y:S01]  /*4770*/  FMUL R93, R93, R0.reuse ;  /* 0x000000005d5d7220 */ /* 0x080fe20000400000 */
        /* <DEDUP_REMOVED lines=15> */
[----:B------:R-:W-:Y:S01]  /*4870*/  FMUL R61, R61, R0 ;  /* 0x000000003d3d7220 */ /* 0x000fe20000400000 */
        /* <DEDUP_REMOVED lines=20> */
[----:B------:R-:W-:-:S02]  /*49c0*/  F2FP.BF16.F32.PACK_AB R35, R42, R39 ;  /* 0x000000272a23723e */ /* 0x000fc400000010ff */
[----:B------:R-:W-:Y:S02]  /*49d0*/  F2FP.BF16.F32.PACK_AB R28, R12, R13 ;  /* 0x0000000d0c1c723e */ /* 0x000fe400000010ff */
[----:B------:R-:W-:Y:S02]  /*49e0*/  F2FP.BF16.F32.PACK_AB R29, R43, R46 ;  /* 0x0000002e2b1d723e */ /* 0x000fe400000010ff */
[----:B------:R-:W-:Y:S02]  /*49f0*/  F2FP.BF16.F32.PACK_AB R30, R14, R15 ;  /* 0x0000000f0e1e723e */ /* 0x000fe400000010ff */
[----:B------:R-:W-:Y:S02]  /*4a00*/  F2FP.BF16.F32.PACK_AB R52, R10, R21 ;  /* 0x000000150a34723e */ /* 0x000fe400000010ff */
[----:B------:R-:W-:Y:S01]  /*4a10*/  F2FP.BF16.F32.PACK_AB R54, R20, R41 ;  /* 0x000000291436723e */ /* 0x000fe200000010ff */
[----:B-12---:R-:W-:Y:S06]  /*4a20*/  @!P0 BRA `(.L_x_29) ;  /* 0x0000000000048947 */ /* 0x006fec0003800000 */
[----:B------:R-:W-:Y:S01]  /*4a30*/  BPT.TRAP 0x1 ;  /* 0x000000040000795c */ /* 0x000fe20000300000 */
.L_x_29:
[----:B------:R-:W-:Y:S05]  /*4a40*/  @P2 BRA `(.L_x_30) ;  /* 0x0000000000082947 */ /* 0x000fea0003800000 */
[----:B------:R-:W1:Y:S02]  /*4a50*/  SYNCS.PHASECHK.TRANS64.TRYWAIT P2, [UR6+0x13a00], R9 ;  /* 0x013a0009ff0075a7 */ /* 0x000e640008040146 */
[----:B-1----:R-:W-:Y:S05]  /*4a60*/  @!P2 BRA `(.L_x_31) ;  /* 0x0000006800fca947 */ /* 0x002fea0003800000 */
.L_x_30:
        /* <DEDUP_REMOVED lines=8> */
[----:B------:R-:W-:Y:S01]  /*4af0*/  HGMMA.64x16x16.F32.BF16 R88, R24, gdesc[UR4].tnspB, R88, gsb0 ;  /* 0x4020000418587df0 */ /* 0x000fe20008001858 */
[----:B------:R-:W-:Y:S01]  /*4b00*/  UMOV UR6, UR14 ;  /* 0x0000000e00067c82 */ /* 0x000fe20008000000 */
[----:B------:R-:W-:Y:S01]  /*4b10*/  UMOV UR7, 0xc0000010 ;  /* 0xc000001000077882 */ /* 0x000fe20000000000 */
[----:B------:R-:W-:-:S02]  /*4b20*/  UIADD3 UR19, UR11, 0x200, URZ ;  /* 0x000002000b137890 */ /* 0x000fc4000fffe03f */
        /* <DEDUP_REMOVED lines=108> */
.L_x_32:
[----:B------:R-:W-:-:S04]  /*51f0*/  ULEA UR6, UR25, UR37, 0x3 ;  /* 0x0000002519067291 */ /* 0x000fc8000f8e183f */
[----:B------:R-:W-:-:S04]  /*5200*/  UIADD3 UR6, UR6, 0x13a28, URZ ;  /* 0x00013a2806067890 */ /* 0x000fc8000fffe03f */
[----:B------:R-:W-:-:S09]  /*5210*/  UPRMT UR6, URZ, 0x654, UR6 ;  /* 0x000006543f067896 */ /* 0x000fd20008000006 */
[----:B------:R-:W-:Y:S01]  /*5220*/  SYNCS.ARRIVE.TRANS64.RED.A1T0 RZ, [UR6], RZ ;  /* 0x000000ffffff79a7 */ /* 0x000fe20008100406 */
[----:B------:R-:W-:Y:S05]  /*5230*/  @P1 BRA `(.L_x_33) ;  /* 0x0000000000041947 */ /* 0x000fea0003800000 */
[----:B------:R-:W-:Y:S01]  /*5240*/  BPT.TRAP 0x1 ;  /* 0x000000040000795c */ /* 0x000fe20000300000 */
.L_x_33:
[----:B------:R-:W-:-:S04]  /*5250*/  UIADD3 UR25, UR25, 0x1, URZ ;  /* 0x0000000119197890 */ /* 0x000fc8000fffe03f */
[----:B------:R-:W-:-:S04]  /*5260*/  UISETP.NE.AND UP0, UPT, UR25, 0x5, UPT ;  /* 0x000000051900788c */ /* 0x000fc8000bf05270 */
[----:B------:R-:W-:Y:S01]  /*5270*/  USEL UR25, UR25, URZ, UP0 ;  /* 0x0000003f19197287 */ /* 0x000fe20008000000 */
[----:B------:R-:W-:Y:S11]  /*5280*/  @!P0 BRA `(.L_x_34) ;  /* 0x0000000000048947 */ /* 0x000ff60003800000 */
[----:B------:R-:W-:Y:S01]  /*5290*/  BPT.TRAP 0x1 ;  /* 0x000000040000795c */ /* 0x000fe20000300000 */
.L_x_34:
[----:B------:R-:W-:-:S04]  /*52a0*/  ULEA UR6, UR25, UR37, 0x3 ;  /* 0x0000002519067291 */ /* 0x000fc8000f8e183f */
[----:B------:R-:W-:-:S04]  /*52b0*/  UIADD3 UR6, UR6, 0x13a28, URZ ;  /* 0x00013a2806067890 */ /* 0x000fc8000fffe03f */
[----:B------:R-:W-:-:S09]  /*52c0*/  UPRMT UR6, URZ, 0x654, UR6 ;  /* 0x000006543f067896 */ /* 0x000fd20008000006 */
[----:B------:R-:W-:Y:S01]  /*52d0*/  SYNCS.ARRIVE.TRANS64.RED.A1T0 RZ, [UR6], RZ ;  /* 0x000000ffffff79a7 */ /* 0x000fe20008100406 */
[----:B------:R-:W-:Y:S05]  /*52e0*/  @P1 BRA `(.L_x_35) ;  /* 0x0000000000041947 */ /* 0x000fea0003800000 */
[----:B------:R-:W-:Y:S01]  /*52f0*/  BPT.TRAP 0x1 ;  /* 0x000000040000795c */ /* 0x000fe20000300000 */
.L_x_35:
[----:B------:R-:W-:Y:S01]  /*5300*/  UIADD3 UR10, UR10, 0x1, URZ ;  /* 0x000000010a0a7890 */ /* 0x000fe2000fffe03f */
[C---:B------:R-:W-:Y:S01]  /*5310*/  ISETP.GT.AND P2, PT, R8.reuse, 0x1, PT ;  /* 0x000000010800780c */ /* 0x040fe20003f44270 */
[----:B------:R-:W-:Y:S01]  /*5320*/  UIADD3 UR25, UR25, 0x1, URZ ;  /* 0x0000000119197890 */ /* 0x000fe2000fffe03f */
[----:B------:R-:W-:Y:S01]  /*5330*/  VIADD R7, R7, 0x40 ;  /* 0x0000004007077836 */ /* 0x000fe20000000000 */
[----:B------:R-:W-:Y:S01]  /*5340*/  UISETP.NE.AND UP1, UPT, UR10, 0x5, UPT ;  /* 0x000000050a00788c */ /* 0x000fe2000bf25270 */
[----:B-1----:R-:W-:Y:S01]  /*5350*/  IADD3 R0, R8, -0x1, RZ ;  /* 0xffffffff08007810 */ /* 0x002fe20007ffe0ff */
[----:B------:R-:W-:Y:S01]  /*5360*/  UISETP.NE.AND UP0, UPT, UR25, 0x5, UPT ;  /* 0x000000051900788c */ /* 0x000fe2000bf05270 */
[----:B------:R-:W-:Y:S01]  /*5370*/  IMAD.MOV.U32 R9, RZ, RZ, R4 ;  /* 0x000000ffff097224 */ /* 0x000fe200078e0004 */
[----:B------:R-:W-:Y:S01]  /*5380*/  USEL UR6, URZ, 0x1, UP1 ;  /* 0x000000013f067887 */ /* 0x000fe20008800000 */
[----:B------:R-:W-:Y:S01]  /*5390*/  IMAD.MOV.U32 R11, RZ, RZ, R5 ;  /* 0x000000ffff0b7224 */ /* 0x000fe200078e0005 */
[----:B------:R-:W-:-:S02]  /*53a0*/  USEL UR25, UR25, URZ, UP0 ;  /* 0x0000003f19197287 */ /* 0x000fc40008000000 */
[----:B------:R-:W-:Y:S02]  /*53b0*/  USEL UR49, UR10, URZ, UP1 ;  /* 0x0000003f0a317287 */ /* 0x000fe40008800000 */
[----:B------:R-:W-:Y:S01]  /*53c0*/  LOP3.LUT R23, R23, UR6, RZ, 0x3c, !PT ;  /* 0x0000000617177c12 */ /* 0x000fe2000f8e3cff */
[----:B------:R-:W-:Y:S09]  /*53d0*/  @P2 BRA `(.L_x_36) ;  /* 0xffffffe000242947 */ /* 0x000ff2000383ffff */
.L_x_25:
[----:B------:R-:W-:-:S13]  /*53e0*/  ISETP.GE.AND P2, PT, R8, RZ, PT ;  /* 0x000000ff0800720c */ /* 0x000fda0003f46270 */
[----:B------:R-:W-:Y:S05]  /*53f0*/  @!P2 BRA `(.L_x_37) ;  /* 0x00000024002ca947 */ /* 0x000fea0003800000 */
[----:B------:R-:W-:Y:S01]  /*5400*/  IADD3 R8, R8, 0x1, RZ ;  /* 0x0000000108087810 */ /* 0x000fe20007ffe0ff */
[----:B------:R-:W-:Y:S01]  /*5410*/  IMAD.MOV.U32 R9, RZ, RZ, R4 ;  /* 0x000000ffff097224 */ /* 0x000fe200078e0004 */
[----:B------:R-:W-:Y:S01]  /*5420*/  ULDC UR26, c[0x0][0x604] ;  /* 0x00018100001a7ab9 */ /* 0x000fe20000000800 */
[----:B------:R-:W-:-:S07]  /*5430*/  IMAD.MOV.U32 R0, RZ, RZ, R5 ;  /* 0x000000ffff007224 */ /* 0x000fce00078e0005 */
.L_x_48:
[----:B------:R-:W-:Y:S05]  /*5440*/  @!P0 BRA `(.L_x_38) ;  /* 0x0000000000048947 */ /* 0x000fea0003800000 */
[----:B------:R-:W-:Y:S01]  /*5450*/  BPT.TRAP 0x1 ;  /* 0x000000040000795c */ /* 0x000fe20000300000 */
.L_x_38:
[----:B------:R-:W-:Y:S01]  /*5460*/  ULEA UR6, UR49, UR37, 0x3 ;  /* 0x0000002531067291 */ /* 0x000fe2000f8e183f */
[----:B------:R-:W-:-:S08]  /*5470*/  SHF.L.U32 R4, R23, 0x1f, RZ ;  /* 0x0000001f17047819 */ /* 0x000fd000000006ff */
[----:B------:R-:W1:Y:S02]  /*5480*/  SYNCS.PHASECHK.TRANS64.TRYWAIT P2, [UR6+0x13a00], R4 ;  /* 0x013a0004ff0075a7 */ /* 0x000e640008040146 */
[----:B-1----:R-:W-:Y:S05]  /*5490*/  @!P2 BRA `(.L_x_39) ;  /* 0x000000600088a947 */ /* 0x002fea0003800000 */
.L_x_133:
        /* <DEDUP_REMOVED lines=32> */
.L_x_40:
[----:B------:R-:W-:Y:S01]  /*56a0*/  LEA R105, R19, R16, 0x6 ;  /* 0x0000001013697211 */ /* 0x000fe200078e30ff */
[C---:B-1----:R-:W-:Y:S01]  /*56b0*/  VIADD R4, R7.reuse, 0x1 ;  /* 0x0000000107047836 */ /* 0x042fe20000000000 */
[C---:B------:R-:W-:Y:S01]  /*56c0*/  IADD3 R10, R7.reuse, 0x9, RZ ;  /* 0x00000009070a7810 */ /* 0x040fe20007ffe0ff */
[----:B------:R-:W-:Y:S01]  /*56d0*/  VIADD R5, R7, 0x8 ;  /* 0x0000000807057836 */ /* 0x000fe20000000000 */
[----:B------:R-:W-:Y:S01]  /*56e0*/  ISETP.GE.AND P2, PT, R105, R7, PT ;  /* 0x000000076900720c */ /* 0x000fe20003f46270 */
[----:B------:R-:W-:Y:S01]  /*56f0*/  VIADD R12, R7, 0x10 ;  /* 0x00000010070c7836 */ /* 0x000fe20000000000 */
[----:B------:R-:W-:Y:S01]  /*5700*/  ISETP.GE.AND P3, PT, R105, R4, PT ;  /* 0x000000046900720c */ /* 0x000fe20003f66270 */
[C---:B------:R-:W-:Y:S01]  /*5710*/  VIADD R13, R7.reuse, 0x11 ;  /* 0x00000011070d7836 */ /* 0x040fe20000000000 */
[----:B------:R-:W-:Y:S01]  /*5720*/  FSEL R24, R24, -INF , P2 ;  /* 0xff80000018187808 */ /* 0x000fe20001000000 */
[----:B------:R-:W-:Y:S01]  /*5730*/  VIADD R15, R7, 0x19 ;  /* 0x00000019070f7836 */ /* 0x000fe20000000000 */
[----:B------:R-:W-:Y:S01]  /*5740*/  ISETP.GE.AND P2, PT, R105, R5, PT ;  /* 0x000000056900720c */ /* 0x000fe20003f46270 */
[----:B------:R-:W-:Y:S01]  /*5750*/  VIADD R97, R7, 0x28 ;  /* 0x0000002807617836 */ /* 0x000fe20000000000 */
[----:B------:R-:W-:Y:S01]  /*5760*/  FSEL R25, R25, -INF , P3 ;  /* 0xff80000019197808 */ /* 0x000fe20001800000 */
[----:B------:R-:W-:Y:S01]  /*5770*/  VIADD R101, R7, 0x38 ;  /* 0x0000003807657836 */ /* 0x000fe20000000000 */
[----:B------:R-:W-:Y:S01]  /*5780*/  FMNMX R14, R24, R9, !PT ;  /* 0x00000009180e7209 */ /* 0x000fe20007800000 */
[----:B------:R-:W-:Y:S01]  /*5790*/  ULEA UR6, UR10, UR37, 0x3 ;  /* 0x000000250a067291 */ /* 0x000fe2000f8e183f */
[----:B------:R-:W-:-:S02]  /*57a0*/  ISETP.GE.AND P3, PT, R105, R10, PT ;  /* 0x0000000a6900720c */ /* 0x000fc40003f66270 */
[----:B------:R-:W-:Y:S02]  /*57b0*/  FSEL R28, R28, -INF , P2 ;  /* 0xff8000001c1c7808 */ /* 0x000fe40001000000 */
[----:B------:R-:W-:Y:S02]  /*57c0*/  FMNMX R11, R25, R14, !PT ;  /* 0x0000000e190b7209 */ /* 0x000fe40007800000 */
[----:B------:R-:W-:Y:S02]  /*57d0*/  ISETP.GE.AND P2, PT, R105, R12, PT ;  /* 0x0000000c6900720c */ /* 0x000fe40003f46270 */
[----:B------:R-:W-:Y:S02]  /*57e0*/  FSEL R29, R29, -INF , P3 ;  /* 0xff8000001d1d7808 */ /* 0x000fe40001800000 */
[----:B------:R-:W-:Y:S02]  /*57f0*/  FMNMX R20, R28, R11, !PT ;  /* 0x0000000b1c147209 */ /* 0x000fe40007800000 */
[----:B------:R-:W-:-:S02]  /*5800*/  IADD3 R14, R7, 0x18, RZ ;  /* 0x00000018070e7810 */ /* 0x000fc40007ffe0ff */
[----:B------:R-:W-:Y:S02]  /*5810*/  ISETP.GE.AND P3, PT, R105, R13, PT ;  /* 0x0000000d6900720c */ /* 0x000fe40003f66270 */
[----:B------:R-:W-:Y:S02]  /*5820*/  FSEL R32, R32, -INF , P2 ;  /* 0xff80000020207808 */ /* 0x000fe40001000000 */
[----:B------:R-:W-:Y:S01]  /*5830*/  FMNMX R11, R29, R20, !PT ;  /* 0x000000141d0b7209 */ /* 0x000fe20007800000 */
[----:B------:R-:W-:Y:S01]  /*5840*/  VIADD R20, R7, 0x20 ;  /* 0x0000002007147836 */ /* 0x000fe20000000000 */
[----:B------:R-:W-:Y:S02]  /*5850*/  ISETP.GE.AND P2, PT, R105, R14, PT ;  /* 0x0000000e6900720c */ /* 0x000fe40003f46270 */
[----:B------:R-:W-:Y:S02]  /*5860*/  FSEL R33, R33, -INF , P3 ;  /* 0xff80000021217808 */ /* 0x000fe40001800000 */
[----:B------:R-:W-:-:S02]  /*5870*/  FMNMX R98, R32, R11, !PT ;  /* 0x0000000b20627209 */ /* 0x000fc40007800000 */
[----:B------:R-:W-:Y:S02]  /*5880*/  ISETP.GE.AND P3, PT, R105, R15, PT ;  /* 0x0000000f6900720c */ /* 0x000fe40003f66270 */
[----:B------:R-:W-:Y:S02]  /*5890*/  FSEL R36, R36, -INF , P2 ;  /* 0xff80000024247808 */ /* 0x000fe40001000000 */
[----:B------:R-:W-:Y:S02]  /*58a0*/  FMNMX R11, R33, R98, !PT ;  /* 0x00000062210b7209 */ /* 0x000fe40007800000 */
[----:B------:R-:W-:Y:S02]  /*58b0*/  IADD3 R21, R7, 0x21, RZ ;  /* 0x0000002107157810 */ /* 0x000fe40007ffe0ff */
[----:B------:R-:W-:Y:S02]  /*58c0*/  ISETP.GE.AND P2, PT, R105, R20, PT ;  /* 0x000000146900720c */ /* 0x000fe40003f46270 */
[----:B------:R-:W-:-:S02]  /*58d0*/  FSEL R37, R37, -INF , P3 ;  /* 0xff80000025257808 */ /* 0x000fc40001800000 */
[----:B------:R-:W-:Y:S02]  /*58e0*/  FMNMX R98, R36, R11, !PT ;  /* 0x0000000b24627209 */ /* 0x000fe40007800000 */
[----:B------:R-:W-:Y:S02]  /*58f0*/  ISETP.GE.AND P3, PT, R105, R21, PT ;  /* 0x000000156900720c */ /* 0x000fe40003f66270 */
[----:B------:R-:W-:Y:S02]  /*5900*/  FSEL R40, R40, -INF , P2 ;  /* 0xff80000028287808 */ /* 0x000fe40001000000 */
[----:B------:R-:W-:Y:S01]  /*5910*/  FMNMX R11, R37, R98, !PT ;  /* 0x00000062250b7209 */ /* 0x000fe20007800000 */
[----:B------:R-:W-:Y:S01]  /*5920*/  VIADD R98, R7, 0x29 ;  /* 0x0000002907627836 */ /* 0x000fe20000000000 */
[----:B------:R-:W-:Y:S02]  /*5930*/  ISETP.GE.AND P2, PT, R105, R97, PT ;  /* 0x000000616900720c */ /* 0x000fe40003f46270 */
[----:B------:R-:W-:-:S02]  /*5940*/  FSEL R41, R41, -INF , P3 ;  /* 0xff80000029297808 */ /* 0x000fc40001800000 */
[----:B------:R-:W-:Y:S02]  /*5950*/  FMNMX R100, R40, R11, !PT ;  /* 0x0000000b28647209 */ /* 0x000fe40007800000 */
[----:B------:R-:W-:Y:S02]  /*5960*/  IADD3 R99, R7, 0x30, RZ ;  /* 0x0000003007637810 */ /* 0x000fe40007ffe0ff */
[----:B------:R-:W-:Y:S02]  /*5970*/  ISETP.GE.AND P3, PT, R105, R98, PT ;  /* 0x000000626900720c */ /* 0x000fe40003f66270 */
[----:B------:R-:W-:Y:S02]  /*5980*/  FSEL R44, R44, -INF , P2 ;  /* 0xff8000002c2c7808 */ /* 0x000fe40001000000 */
[----:B------:R-:W-:Y:S01]  /*5990*/  FMNMX R11, R41, R100, !PT ;  /* 0x00000064290b7209 */ /* 0x000fe20007800000 */
[----:B------:R-:W-:Y:S01]  /*59a0*/  VIADD R100, R7, 0x31 ;  /* 0x0000003107647836 */ /* 0x000fe20000000000 */
        /* <DEDUP_REMOVED lines=9> */
[----:B------:R-:W-:Y:S02]  /*5a40*/  FMNMX R104, R48, R11, !PT ;  /* 0x0000000b30687209 */ /* 0x000fe40007800000 */
[C---:B------:R-:W-:Y:S01]  /*5a50*/  ISETP.GE.AND P3, PT, R105.reuse, R102, PT ;  /* 0x000000666900720c */ /* 0x040fe20003f66270 */
[----:B------:R-:W-:Y:S01]  /*5a60*/  VIADD R105, R105, 0x8 ;  /* 0x0000000869697836 */ /* 0x000fe20000000000 */
[----:B------:R-:W-:Y:S02]  /*5a70*/  FSEL R52, R52, -INF , P2 ;  /* 0xff80000034347808 */ /* 0x000fe40001000000 */
[----:B------:R-:W-:-:S02]  /*5a80*/  FMNMX R11, R49, R104, !PT ;  /* 0x00000068310b7209 */ /* 0x000fc40007800000 */
[----:B------:R-:W-:Y:S02]  /*5a90*/  FSEL R53, R53, -INF , P3 ;  /* 0xff80000035357808 */ /* 0x000fe40001800000 */
[----:B------:R-:W-:Y:S02]  /*5aa0*/  FMNMX R104, R52, R11, !PT ;  /* 0x0000000b34687209 */ /* 0x000fe40007800000 */
[----:B------:R-:W-:Y:S02]  /*5ab0*/  ISETP.GE.AND P2, PT, R105, R7, PT ;  /* 0x000000076900720c */ /* 0x000fe40003f46270 */
[----:B------:R-:W-:Y:S02]  /*5ac0*/  FMNMX R104, R53, R104, !PT ;  /* 0x0000006835687209 */ /* 0x000fe40007800000 */
[C---:B------:R-:W-:Y:S02]  /*5ad0*/  ISETP.GE.AND P3, PT, R105.reuse, R4, PT ;  /* 0x000000046900720c */ /* 0x040fe40003f66270 */
[----:B------:R-:W-:Y:S01]  /*5ae0*/  ISETP.GE.AND P4, PT, R105, R13, PT ;  /* 0x0000000d6900720c */ /* 0x000fe20003f86270 */
[----:B------:R-:W1:Y:S01]  /*5af0*/  SHFL.BFLY PT, R11, R104, 0x1, 0x1f ;  /* 0x0c201f00680b7f89 */ /* 0x000e6200000e0000 */
[----:B------:R-:W-:-:S02]  /*5b00*/  FSEL R27, R27, -INF , P3 ;  /* 0xff8000001b1b7808 */ /* 0x000fc40001800000 */
[----:B------:R-:W-:Y:S02]  /*5b10*/  ISETP.GE.AND P3, PT, R105, R10, PT ;  /* 0x0000000a6900720c */ /* 0x000fe40003f66270 */
[----:B------:R-:W-:Y:S02]  /*5b20*/  FSEL R35, R35, -INF , P4 ;  /* 0xff80000023237808 */ /* 0x000fe40002000000 */
[----:B------:R-:W-:Y:S02]  /*5b30*/  FSEL R31, R31, -INF , P3 ;  /* 0xff8000001f1f7808 */ /* 0x000fe40001800000 */
[C---:B------:R-:W-:Y:S02]  /*5b40*/  ISETP.GE.AND P3, PT, R105.reuse, R14, PT ;  /* 0x0000000e6900720c */ /* 0x040fe40003f66270 */
[----:B------:R-:W-:Y:S02]  /*5b50*/  ISETP.GE.AND P4, PT, R105, R20, PT ;  /* 0x000000146900720c */ /* 0x000fe40003f86270 */
[----:B------:R-:W-:-:S02]  /*5b60*/  FSEL R38, R38, -INF , P3 ;  /* 0xff80000026267808 */ /* 0x000fc40001800000 */
[----:B------:R-:W-:Y:S02]  /*5b70*/  ISETP.GE.AND P3, PT, R105, R21, PT ;  /* 0x000000156900720c */ /* 0x000fe40003f66270 */
[----:B------:R-:W-:Y:S02]  /*5b80*/  FSEL R42, R42, -INF , P4 ;  /* 0xff8000002a2a7808 */ /* 0x000fe40002000000 */
[----:B------:R-:W-:Y:S02]  /*5b90*/  FSEL R43, R43, -INF , P3 ;  /* 0xff8000002b2b7808 */ /* 0x000fe40001800000 */
[C---:B------:R-:W-:Y:S02]  /*5ba0*/  ISETP.GE.AND P4, PT, R105.reuse, R99, PT ;  /* 0x000000636900720c */ /* 0x040fe40003f86270 */
[----:B------:R-:W-:Y:S02]  /*5bb0*/  ISETP.GE.AND P3, PT, R105, R100, PT ;  /* 0x000000646900720c */ /* 0x000fe40003f66270 */
[----:B-1----:R-:W-:-:S02]  /*5bc0*/  FMNMX R103, R104, R11, !PT ;  /* 0x0000000b68677209 */ /* 0x002fc40007800000 */
[----:B------:R-:W-:Y:S02]  /*5bd0*/  FSEL R11, R26, -INF , P2 ;  /* 0xff8000001a0b7808 */ /* 0x000fe40001000000 */
[----:B------:R-:W-:Y:S01]  /*5be0*/  ISETP.GE.AND P2, PT, R105, R5, PT ;  /* 0x000000056900720c */ /* 0x000fe20003f46270 */
[----:B------:R-:W1:Y:S01]  /*5bf0*/  SHFL.BFLY PT, R106, R103, 0x2, 0x1f ;  /* 0x0c401f00676a7f89 */ /* 0x000e6200000e0000 */
[----:B------:R-:W-:Y:S02]  /*5c00*/  FMNMX R4, R11, R0, !PT ;  /* 0x000000000b047209 */ /* 0x000fe40007800000 */
[----:B------:R-:W-:Y:S02]  /*5c10*/  FSEL R30, R30, -INF , P2 ;  /* 0xff8000001e1e7808 */ /* 0x000fe40001000000 */
[----:B------:R-:W-:Y:S02]  /*5c20*/  FMNMX R5, R27, R4, !PT ;  /* 0x000000041b057209 */ /* 0x000fe40007800000 */
[----:B------:R-:W-:-:S02]  /*5c30*/  ISETP.GE.AND P2, PT, R105, R12, PT ;  /* 0x0000000c6900720c */ /* 0x000fc40003f46270 */
[----:B------:R-:W-:Y:S02]  /*5c40*/  FMNMX R4, R30, R5, !PT ;  /* 0x000000051e047209 */ /* 0x000fe40007800000 */
[----:B------:R-:W-:Y:S02]  /*5c50*/  FSEL R34, R34, -INF , P2 ;  /* 0xff80000022227808 */ /* 0x000fe40001000000 */
[----:B------:R-:W-:Y:S02]  /*5c60*/  FMNMX R5, R31, R4, !PT ;  /* 0x000000041f057209 */ /* 0x000fe40007800000 */
[----:B------:R-:W-:Y:S02]  /*5c70*/  ISETP.GE.AND P2, PT, R105, R15, PT ;  /* 0x0000000f6900720c */ /* 0x000fe40003f46270 */
[----:B------:R-:W-:Y:S02]  /*5c80*/  FMNMX R10, R34, R5, !PT ;  /* 0x00000005220a7209 */ /* 0x000fe40007800000 */
[----:B------:R-:W-:-:S02]  /*5c90*/  FSEL R39, R39, -INF , P2 ;  /* 0xff80000027277808 */ /* 0x000fc40001000000 */
[----:B------:R-:W-:Y:S02]  /*5ca0*/  FMNMX R5, R35, R10, !PT ;  /* 0x0000000a23057209 */ /* 0x000fe40007800000 */
[----:B------:R-:W-:Y:S02]  /*5cb0*/  ISETP.GE.AND P2, PT, R105, R98, PT ;  /* 0x000000626900720c */ /* 0x000fe40003f46270 */
[----:B-1----:R-:W-:Y:S02]  /*5cc0*/  FMNMX R4, R103, R106, !PT ;  /* 0x0000006a67047209 */ /* 0x002fe40007800000 */
[----:B------:R-:W-:Y:S02]  /*5cd0*/  FMNMX R14, R38, R5, !PT ;  /* 0x00000005260e7209 */ /* 0x000fe40007800000 */
[----:B------:R-:W-:Y:S02]  /*5ce0*/  FSETP.NEU.AND P5, PT, R4, -INF , PT ;  /* 0xff8000000400780b */ /* 0x000fe40003fad000 */
[----:B------:R-:W-:-:S02]  /*5cf0*/  FMNMX R5, R39, R14, !PT ;  /* 0x0000000e27057209 */ /* 0x000fc40007800000 */
[----:B------:R-:W-:Y:S02]  /*5d00*/  FSEL R10, R4, RZ, P5 ;  /* 0x000000ff040a7208 */ /* 0x000fe40002800000 */
[----:B------:R-:W-:Y:S02]  /*5d10*/  FSEL R47, R47, -INF , P2 ;  /* 0xff8000002f2f7808 */ /* 0x000fe40001000000 */
[----:B------:R-:W-:Y:S01]  /*5d20*/  ISETP.GE.AND P5, PT, R105, R97, PT ;  /* 0x000000616900720c */ /* 0x000fe20003fa6270 */
[----:B------:R-:W-:Y:S01]  /*5d30*/  FMUL R12, R10, UR26 ;  /* 0x0000001a0a0c7c20 */ /* 0x000fe20008400000 */
[----:B------:R-:W-:Y:S01]  /*5d40*/  FMNMX R14, R42, R5, !PT ;  /* 0x000000052a0e7209 */ /* 0x000fe20007800000 */
[----:B------:R-:W-:Y:S01]  /*5d50*/  FADD R10, -R10, R9 ;  /* 0x000000090a0a7221 */ /* 0x000fe20000000100 */
[----:B------:R-:W-:Y:S01]  /*5d60*/  FSEL R46, R46, -INF , P5 ;  /* 0xff8000002e2e7808 */ /* 0x000fe20002800000 */
[--C-:B------:R-:W-:Y:S01]  /*5d70*/  FFMA R25, R25, UR26, -R12.reuse ;  /* 0x0000001a19197c23 */ /* 0x100fe2000800080c */
[--C-:B------:R-:W-:Y:S01]  /*5d80*/  FFMA R24, R24, UR26, -R12.reuse ;  /* 0x0000001a18187c23 */ /* 0x100fe2000800080c */
[----:B------:R-:W-:Y:S01]  /*5d90*/  FMNMX R5, R43, R14, !PT ;  /* 0x0000000e2b057209 */ /* 0x000fe20007800000 */
[--C-:B------:R-:W-:Y:S01]  /*5da0*/  FFMA R28, R28, UR26, -R12.reuse ;  /* 0x0000001a1c1c7c23 */ /* 0x100fe2000800080c */
[----:B------:R-:W-:Y:S01]  /*5db0*/  FSEL R50, R50, -INF , P4 ;  /* 0xff80000032327808 */ /* 0x000fe20002000000 */
[--C-:B------:R-:W-:Y:S01]  /*5dc0*/  FFMA R29, R29, UR26, -R12.reuse ;  /* 0x0000001a1d1d7c23 */ /* 0x100fe2000800080c */
[----:B------:R-:W-:Y:S01]  /*5dd0*/  FSETP.GEU.AND P2, PT, R25, -126, PT ;  /* 0xc2fc00001900780b */ /* 0x000fe20003f4e000 */
[--C-:B------:R-:W-:Y:S01]  /*5de0*/  FFMA R32, R32, UR26, -R12.reuse ;  /* 0x0000001a20207c23 */ /* 0x100fe2000800080c */
[----:B------:R-:W-:Y:S01]  /*5df0*/  FSETP.GEU.AND P6, PT, R24, -126, PT ;  /* 0xc2fc00001800780b */ /* 0x000fe20003fce000 */
[--C-:B------:R-:W-:Y:S01]  /*5e00*/  FFMA R36, R36, UR26, -R12.reuse ;  /* 0x0000001a24247c23 */ /* 0x100fe2000800080c */
[----:B------:R-:W-:Y:S01]  /*5e10*/  FMNMX R14, R46, R5, !PT ;  /* 0x000000052e0e7209 */ /* 0x000fe20007800000 */
[--C-:B------:R-:W-:Y:S01]  /*5e20*/  FFMA R33, R33, UR26, -R12.reuse ;  /* 0x0000001a21217c23 */ /* 0x100fe2000800080c */
[----:B------:R-:W-:Y:S01]  /*5e30*/  ISETP.GE.AND P4, PT, R105, R102, PT ;  /* 0x000000666900720c */ /* 0x000fe20003f86270 */
[--C-:B------:R-:W-:Y:S01]  /*5e40*/  FFMA R37, R37, UR26, -R12.reuse ;  /* 0x0000001a25257c23 */ /* 0x100fe2000800080c */
[----:B------:R-:W-:Y:S01]  /*5e50*/  FMNMX R5, R47, R14, !PT ;  /* 0x0000000e2f057209 */ /* 0x000fe20007800000 */
[--C-:B------:R-:W-:Y:S01]  /*5e60*/  FFMA R41, R41, UR26, -R12.reuse ;  /* 0x0000001a29297c23 */ /* 0x100fe2000800080c */
[----:B------:R-:W-:Y:S01]  /*5e70*/  ISETP.GE.AND P5, PT, R105, R101, PT ;  /* 0x000000656900720c */ /* 0x000fe20003fa6270 */
[--C-:B------:R-:W-:Y:S01]  /*5e80*/  FFMA R40, R40, UR26, -R12.reuse ;  /* 0x0000001a28287c23 */ /* 0x100fe2000800080c */
[----:B------:R-:W-:Y:S01]  /*5e90*/  FSEL R51, R51, -INF , P3 ;  /* 0xff80000033337808 */ /* 0x000fe20001800000 */
[----:B------:R-:W-:Y:S01]  /*5ea0*/  @!P2 FMUL R25, R25, 0.5 ;  /* 0x3f0000001919a820 */ /* 0x000fe20000400000 */
[----:B------:R-:W-:Y:S01]  /*5eb0*/  FMNMX R14, R50, R5, !PT ;  /* 0x00000005320e7209 */ /* 0x000fe20007800000 */
[----:B------:R-:W-:Y:S01]  /*5ec0*/  @!P6 FMUL R24, R24, 0.5 ;  /* 0x3f0000001818e820 */ /* 0x000fe20000400000 */
[----:B------:R-:W-:Y:S01]  /*5ed0*/  FSETP.GEU.AND P3, PT, R28, -126, PT ;  /* 0xc2fc00001c00780b */ /* 0x000fe20003f6e000 */
[--C-:B------:R-:W-:Y:S01]  /*5ee0*/  FFMA R45, R45, UR26, -R12.reuse ;  /* 0x0000001a2d2d7c23 */ /* 0x100fe2000800080c */
[----:B------:R-:W-:Y:S01]  /*5ef0*/  FSEL R55, R55, -INF , P4 ;  /* 0xff80000037377808 */ /* 0x000fe20002000000 */
[----:B------:R-:W1:Y:S01]  /*5f00*/  MUFU.EX2 R25, R25 ;  /* 0x0000001900197308 */ /* 0x000e620000000800 */
[----:B------:R-:W-:Y:S01]  /*5f10*/  FSEL R54, R54, -INF , P5 ;  /* 0xff80000036367808 */ /* 0x000fe20002800000 */
[--C-:B------:R-:W-:Y:S01]  /*5f20*/  FFMA R44, R44, UR26, -R12.reuse ;  /* 0x0000001a2c2c7c23 */ /* 0x100fe2000800080c */
[----:B------:R-:W-:Y:S01]  /*5f30*/  FSETP.GEU.AND P4, PT, R29, -126, PT ;  /* 0xc2fc00001d00780b */ /* 0x000fe20003f8e000 */
[--C-:B------:R-:W-:Y:S01]  /*5f40*/  FFMA R48, R48, UR26, -R12.reuse ;  /* 0x0000001a30307c23 */ /* 0x100fe2000800080c */
[----:B------:R-:W-:Y:S01]  /*5f50*/  FMNMX R5, R51, R14, !PT ;  /* 0x0000000e33057209 */ /* 0x000fe20007800000 */
[--C-:B------:R-:W-:Y:S01]  /*5f60*/  FFMA R49, R49, UR26, -R12.reuse ;  /* 0x0000001a31317c23 */ /* 0x100fe2000800080c */
[----:B------:R-:W-:Y:S01]  /*5f70*/  FSETP.GEU.AND P5, PT, R32, -126, PT ;  /* 0xc2fc00002000780b */ /* 0x000fe20003fae000 */
[----:B------:R-:W2:Y:S01]  /*5f80*/  MUFU.EX2 R24, R24 ;  /* 0x0000001800187308 */ /* 0x000ea20000000800 */
[----:B------:R-:W-:Y:S01]  /*5f90*/  FMNMX R14, R54, R5, !PT ;  /* 0x00000005360e7209 */ /* 0x000fe20007800000 */
[----:B------:R-:W-:Y:S01]  /*5fa0*/  @!P3 FMUL R28, R28, 0.5 ;  /* 0x3f0000001c1cb820 */ /* 0x000fe20000400000 */
[--C-:B------:R-:W-:Y:S01]  /*5fb0*/  FFMA R52, R52, UR26, -R12.reuse ;  /* 0x0000001a34347c23 */ /* 0x100fe2000800080c */
[----:B------:R-:W-:Y:S01]  /*5fc0*/  FFMA R53, R53, UR26, -R12 ;  /* 0x0000001a35357c23 */ /* 0x000fe2000800080c */
[----:B------:R-:W-:Y:S01]  /*5fd0*/  FMNMX R14, R55, R14, !PT ;  /* 0x0000000e370e7209 */ /* 0x000fe20007800000 */
[----:B------:R-:W-:-:S02]  /*5fe0*/  FMUL R10, R10, UR26 ;  /* 0x0000001a0a0a7c20 */ /* 0x000fc40008400000 */
[----:B------:R-:W-:Y:S01]  /*5ff0*/  @!P4 FMUL R29, R29, 0.5 ;  /* 0x3f0000001d1dc820 */ /* 0x000fe20000400000 */
[----:B-1----:R-:W-:Y:S01]  /*6000*/  @!P2 FMUL R25, R25, R25 ;  /* 0x000000191919a220 */ /* 0x002fe20000400000 */
[----:B------:R-:W1:Y:S01]  /*6010*/  SHFL.BFLY PT, R5, R14, 0x1, 0x1f ;  /* 0x0c201f000e057f89 */ /* 0x000e6200000e0000 */
[----:B------:R-:W3:Y:S01]  /*6020*/  MUFU.EX2 R26, R28 ;  /* 0x0000001c001a7308 */ /* 0x000ee20000000800 */
[----:B------:R-:W-:Y:S01]  /*6030*/  @!P5 FMUL R32, R32, 0.5 ;  /* 0x3f0000002020d820 */ /* 0x000fe20000400000 */
[----:B------:R-:W-:Y:S01]  /*6040*/  FSETP.GEU.AND P2, PT, R36, -126, PT ;  /* 0xc2fc00002400780b */ /* 0x000fe20003f4e000 */
[----:B--2---:R-:W-:Y:S01]  /*6050*/  @!P6 FMUL R24, R24, R24 ;  /* 0x000000181818e220 */ /* 0x004fe20000400000 */
[----:B------:R-:W-:-:S04]  /*6060*/  FSETP.GEU.AND P6, PT, R33, -126, PT ;  /* 0xc2fc00002100780b */ /* 0x000fc80003fce000 */
[----:B------:R-:W2:Y:S07]  /*6070*/  MUFU.EX2 R28, R32 ;  /* 0x00000020001c7308 */ /* 0x000eae0000000800 */
[----:B------:R-:W-:Y:S01]  /*6080*/  @!P2 FMUL R36, R36, 0.5 ;  /* 0x3f0000002424a820 */ /* 0x000fe20000400000 */
[----:B------:R-:W4:Y:S01]  /*6090*/  MUFU.EX2 R29, R29 ;  /* 0x0000001d001d7308 */ /* 0x000f220000000800 */
[----:B---3--:R-:W-:Y:S01]  /*60a0*/  @!P3 FMUL R26, R26, R26 ;  /* 0x0000001a1a1ab220 */ /* 0x008fe20000400000 */
[----:B------:R-:W-:Y:S01]  /*60b0*/  FSETP.GEU.AND P3, PT, R37, -126, PT ;  /* 0xc2fc00002500780b */ /* 0x000fe20003f6e000 */
[----:B------:R-:W-:Y:S01]  /*60c0*/  @!P6 FMUL R33, R33, 0.5 ;  /* 0x3f0000002121e820 */ /* 0x000fe20000400000 */
[----:B-1----:R-:W-:-:S04]  /*60d0*/  FMNMX R5, R14, R5, !PT ;  /* 0x000000050e057209 */ /* 0x002fc80007800000 */
[----:B------:R-:W1:Y:S01]  /*60e0*/  MUFU.EX2 R36, R36 ;  /* 0x0000002400247308 */ /* 0x000e620000000800 */
[----:B--2---:R-:W-:Y:S01]  /*60f0*/  @!P5 FMUL R28, R28, R28 ;  /* 0x0000001c1c1cd220 */ /* 0x004fe20000400000 */
[----:B------:R-:W-:Y:S01]  /*6100*/  FSETP.GEU.AND P5, PT, R41, -126, PT ;  /* 0xc2fc00002900780b */ /* 0x000fe20003fae000 */
[----:B------:R-:W2:Y:S04]  /*6110*/  SHFL.BFLY PT, R14, R5, 0x2, 0x1f ;  /* 0x0c401f00050e7f89 */ /* 0x000ea800000e0000 */
[----:B------:R-:W-:Y:S01]  /*6120*/  @!P3 FMUL R37, R37, 0.5 ;  /* 0x3f0000002525b820 */ /* 0x000fe20000400000 */
[----:B------:R-:W3:Y:S01]  /*6130*/  MUFU.EX2 R33, R33 ;  /* 0x0000002100217308 */ /* 0x000ee20000000800 */
[----:B----4-:R-:W-:Y:S01]  /*6140*/  @!P4 FMUL R29, R29, R29 ;  /* 0x0000001d1d1dc220 */ /* 0x010fe20000400000 */
[----:B------:R-:W-:-:S05]  /*6150*/  FSETP.GEU.AND P4, PT, R40, -126, PT ;  /* 0xc2fc00002800780b */ /* 0x000fca0003f8e000 */
[----:B------:R-:W-:Y:S01]  /*6160*/  @!P5 FMUL R41, R41, 0.5 ;  /* 0x3f0000002929d820 */ /* 0x000fe20000400000 */
[----:B------:R-:W4:Y:S01]  /*6170*/  MUFU.EX2 R37, R37 ;  /* 0x0000002500257308 */ /* 0x000f220000000800 */
[----:B-1----:R-:W-:Y:S01]  /*6180*/  @!P2 FMUL R36, R36, R36 ;  /* 0x000000242424a220 */ /* 0x002fe20000400000 */
[----:B------:R-:W-:-:S05]  /*6190*/  FSETP.GEU.AND P2, PT, R45, -126, PT ;  /* 0xc2fc00002d00780b */ /* 0x000fca0003f4e000 */
[----:B------:R-:W-:Y:S01]  /*61a0*/  @!P4 FMUL R40, R40, 0.5 ;  /* 0x3f0000002828c820 */ /* 0x000fe20000400000 */
[----:B------:R-:W1:Y:S01]  /*61b0*/  MUFU.EX2 R32, R41 ;  /* 0x0000002900207308 */ /* 0x000e620000000800 */
[----:B---3--:R-:W-:Y:S01]  /*61c0*/  @!P6 FMUL R33, R33, R33 ;  /* 0x000000212121e220 */ /* 0x008fe20000400000 */
[----:B------:R-:W-:Y:S02]  /*61d0*/  FSETP.GEU.AND P6, PT, R44, -126, PT ;  /* 0xc2fc00002c00780b */ /* 0x000fe40003fce000 */
[----:B--2---:R-:W-:-:S03]  /*61e0*/  FMNMX R5, R5, R14, !PT ;  /* 0x0000000e05057209 */ /* 0x004fc60007800000 */
[----:B------:R-:W-:Y:S01]  /*61f0*/  @!P2 FMUL R45, R45, 0.5 ;  /* 0x3f0000002d2da820 */ /* 0x000fe20000400000 */
[----:B------:R-:W2:Y:S01]  /*6200*/  MUFU.EX2 R13, R40 ;  /* 0x00000028000d7308 */ /* 0x000ea20000000800 */
[----:B----4-:R-:W-:Y:S01]  /*6210*/  @!P3 FMUL R37, R37, R37 ;  /* 0x000000252525b220 */ /* 0x010fe20000400000 */
[----:B------:R-:W-:-:S05]  /*6220*/  FSETP.GEU.AND P3, PT, R48, -126, PT ;  /* 0xc2fc00003000780b */ /* 0x000fca0003f6e000 */
[----:B------:R-:W-:Y:S01]  /*6230*/  @!P6 FMUL R44, R44, 0.5 ;  /* 0x3f0000002c2ce820 */ /* 0x000fe20000400000 */
[----:B------:R-:W3:Y:S01]  /*6240*/  MUFU.EX2 R14, R45 ;  /* 0x0000002d000e7308 */ /* 0x000ee20000000800 */
[----:B-1----:R-:W-:Y:S01]  /*6250*/  @!P5 FMUL R32, R32, R32 ;  /* 0x000000202020d220 */ /* 0x002fe20000400000 */
[----:B------:R-:W-:-:S04]  /*6260*/  FSETP.NEU.AND P5, PT, R5, -INF , PT ;  /* 0xff8000000500780b */ /* 0x000fc80003fad000 */
[----:B------:R-:W-:Y:S01]  /*6270*/  FSEL R41, R5, RZ, P5 ;  /* 0x000000ff05297208 */ /* 0x000fe20002800000 */
[----:B------:R-:W-:Y:S01]  /*6280*/  @!P3 FMUL R48, R48, 0.5 ;  /* 0x3f0000003030b820 */ /* 0x000fe20000400000 */
[----:B------:R1:W4:Y:S01]  /*6290*/  MUFU.EX2 R15, R44 ;  /* 0x0000002c000f7308 */ /* 0x0003220000000800 */
[----:B--2---:R-:W-:Y:S01]  /*62a0*/  @!P4 FMUL R13, R13, R13 ;  /* 0x0000000d0d0dc220 */ /* 0x004fe20000400000 */
[----:B------:R-:W-:Y:S01]  /*62b0*/  FSETP.GEU.AND P4, PT, R49, -126, PT ;  /* 0xc2fc00003100780b */ /* 0x000fe20003f8e000 */
[C---:B------:R-:W-:Y:S01]  /*62c0*/  FMUL R40, R41.reuse, UR26 ;  /* 0x0000001a29287c20 */ /* 0x040fe20008400000 */
[----:B------:R-:W-:Y:S01]  /*62d0*/  FSETP.GEU.AND P5, PT, R52, -126, PT ;  /* 0xc2fc00003400780b */ /* 0x000fe20003fae000 */
[----:B------:R-:W-:Y:S01]  /*62e0*/  FADD R41, -R41, R0 ;  /* 0x0000000029297221 */ /* 0x000fe20000000100 */
[----:B------:R-:W-:Y:S01]  /*62f0*/  FADD R0, R25, R32 ;  /* 0x0000002019007221 */ /* 0x000fe20000000000 */
[--C-:B------:R-:W-:Y:S01]  /*6300*/  FFMA R27, R27, UR26, -R40.reuse ;  /* 0x0000001a1b1b7c23 */ /* 0x100fe20008000828 */
[----:B------:R-:W2:Y:S01]  /*6310*/  MUFU.EX2 R21, R48 ;  /* 0x0000003000157308 */ /* 0x000ea20000000800 */
[--C-:B-1----:R-:W-:Y:S01]  /*6320*/  FFMA R44, R11, UR26, -R40.reuse ;  /* 0x0000001a0b2c7c23 */ /* 0x102fe20008000828 */
[----:B---3--:R-:W-:Y:S01]  /*6330*/  @!P2 FMUL R14, R14, R14 ;  /* 0x0000000e0e0ea220 */ /* 0x008fe20000400000 */
[--C-:B------:R-:W-:Y:S01]  /*6340*/  FFMA R30, R30, UR26, -R40.reuse ;  /* 0x0000001a1e1e7c23 */ /* 0x100fe20008000828 */
[--C-:B------:R-:W-:Y:S01]  /*6350*/  FFMA R35, R35, UR26, -R40.reuse ;  /* 0x0000001a23237c23 */ /* 0x100fe20008000828 */
[--C-:B------:R-:W-:Y:S01]  /*6360*/  FFMA R31, R31, UR26, -R40.reuse ;  /* 0x0000001a1f1f7c23 */ /* 0x100fe20008000828 */
[----:B------:R-:W-:Y:S01]  /*6370*/  FSETP.GEU.AND P2, PT, R44, -126, PT ;  /* 0xc2fc00002c00780b */ /* 0x000fe20003f4e000 */
[----:B------:R-:W-:Y:S01]  /*6380*/  @!P4 FMUL R49, R49, 0.5 ;  /* 0x3f0000003131c820 */ /* 0x000fe20000400000 */
[--C-:B------:R-:W-:Y:S01]  /*6390*/  FFMA R34, R34, UR26, -R40.reuse ;  /* 0x0000001a22227c23 */ /* 0x100fe20008000828 */
[----:B----4-:R-:W-:Y:S01]  /*63a0*/  @!P6 FMUL R15, R15, R15 ;  /* 0x0000000f0f0fe220 */ /* 0x010fe20000400000 */
[----:B------:R-:W-:Y:S01]  /*63b0*/  FSETP.GEU.AND P6, PT, R53, -126, PT ;  /* 0xc2fc00003500780b */ /* 0x000fe20003fce000 */
[----:B------:R-:W1:Y:S01]  /*63c0*/  MUFU.EX2 R12, R49 ;  /* 0x00000031000c7308 */ /* 0x000e620000000800 */
[----:B------:R-:W-:Y:S01]  /*63d0*/  @!P5 FMUL R52, R52, 0.5 ;  /* 0x3f0000003434d820 */ /* 0x000fe20000400000 */
[----:B------:R-:W-:Y:S01]  /*63e0*/  FFMA R54, R54, UR26, -R40 ;  /* 0x0000001a36367c23 */ /* 0x000fe20008000828 */
[----:B------:R-:W-:Y:S01]  /*63f0*/  FMUL R41, R41, UR26 ;  /* 0x0000001a29297c20 */ /* 0x000fe20008400000 */
[----:B------:R-:W-:Y:S01]  /*6400*/  F2FP.BF16.F32.PACK_AB R32, R32, R13 ;  /* 0x0000000d2020723e */ /* 0x000fe200000010ff */
[----:B--2---:R-:W-:Y:S01]  /*6410*/  @!P3 FMUL R21, R21, R21 ;  /* 0x000000151515b220 */ /* 0x004fe20000400000 */
[----:B------:R-:W-:-:S02]  /*6420*/  FSETP.GEU.AND P3, PT, R27, -126, PT ;  /* 0xc2fc00001b00780b */ /* 0x000fc40003f6e000 */
[----:B------:R-:W-:Y:S01]  /*6430*/  @!P2 FMUL R44, R44, 0.5 ;  /* 0x3f0000002c2ca820 */ /* 0x000fe20000400000 */
[----:B------:R2:W3:Y:S03]  /*6440*/  MUFU.EX2 R11, R52 ;  /* 0x00000034000b7308 */ /* 0x0004e60000000800 */
[----:B------:R-:W-:Y:S01]  /*6450*/  @!P6 FMUL R53, R53, 0.5 ;  /* 0x3f0000003535e820 */ /* 0x000fe20000400000 */
[----:B-1----:R-:W-:Y:S01]  /*6460*/  @!P4 FMUL R12, R12, R12 ;  /* 0x0000000c0c0cc220 */ /* 0x002fe20000400000 */
[----:B------:R-:W-:-:S03]  /*6470*/  FSETP.GEU.AND P4, PT, R30, -126, PT ;  /* 0xc2fc00001e00780b */ /* 0x000fc60003f8e000 */
[----:B------:R-:W1:Y:S02]  /*6480*/  MUFU.EX2 R44, R44 ;  /* 0x0000002c002c7308 */ /* 0x000e640000000800 */
[----:B------:R-:W-:Y:S01]  /*6490*/  @!P3 FMUL R27, R27, 0.5 ;  /* 0x3f0000001b1bb820 */ /* 0x000fe20000400000 */
[----:B--2---:R-:W-:Y:S01]  /*64a0*/  FFMA R52, R55, UR26, -R40 ;  /* 0x0000001a37347c23 */ /* 0x004fe20008000828 */
[----:B------:R-:W-:Y:S01]  /*64b0*/  FADD R9, R33, R12 ;  /* 0x0000000c21097221 */ /* 0x000fe20000000000 */
[----:B---3--:R-:W-:-:S03]  /*64c0*/  @!P5 FMUL R11, R11, R11 ;  /* 0x0000000b0b0bd220 */ /* 0x008fc60000400000 */
[----:B------:R-:W2:Y:S01]  /*64d0*/  MUFU.EX2 R20, R53 ;  /* 0x0000003500147308 */ /* 0x000ea20000000800 */
[----:B------:R-:W-:Y:S01]  /*64e0*/  FSETP.GEU.AND P5, PT, R31, -126, PT ;  /* 0xc2fc00001f00780b */ /* 0x000fe20003fae000 */
[----:B------:R-:W-:-:S06]  /*64f0*/  @!P4 FMUL R30, R30, 0.5 ;  /* 0x3f0000001e1ec820 */ /* 0x000fcc0000400000 */
[----:B------:R3:W4:Y:S01]  /*6500*/  MUFU.EX2 R45, R27 ;  /* 0x0000001b002d7308 */ /* 0x0007220000000800 */
[----:B-1----:R-:W-:Y:S01]  /*6510*/  @!P2 FMUL R44, R44, R44 ;  /* 0x0000002c2c2ca220 */ /* 0x002fe20000400000 */
[----:B------:R-:W-:-:S04]  /*6520*/  FSETP.GEU.AND P2, PT, R35, -126, PT ;  /* 0xc2fc00002300780b */ /* 0x000fc80003f4e000 */
[----:B------:R-:W-:Y:S02]  /*6530*/  @!P5 FMUL R31, R31, 0.5 ;  /* 0x3f0000001f1fd820 */ /* 0x000fe40000400000 */
[----:B------:R1:W5:Y:S01]  /*6540*/  MUFU.EX2 R48, R30 ;  /* 0x0000001e00307308 */ /* 0x0003620000000800 */
[----:B--2---:R-:W-:Y:S01]  /*6550*/  @!P6 FMUL R20, R20, R20 ;  /* 0x000000141414e220 */ /* 0x004fe20000400000 */
[----:B------:R-:W-:Y:S01]  /*6560*/  FSETP.GEU.AND P6, PT, R34, -126, PT ;  /* 0xc2fc00002200780b */ /* 0x000fe20003fce000 */
[----:B---3--:R-:W-:-:S03]  /*6570*/  FFMA R27, R38, UR26, -R40 ;  /* 0x0000001a261b7c23 */ /* 0x008fc60008000828 */
[----:B------:R-:W-:Y:S01]  /*6580*/  F2FP.BF16.F32.PACK_AB R102, R20, R11 ;  /* 0x0000000b1466723e */ /* 0x000fe200000010ff */
[----:B------:R-:W-:Y:S01]  /*6590*/  @!P2 FMUL R35, R35, 0.5 ;  /* 0x3f0000002323a820 */ /* 0x000fe20000400000 */
[----:B------:R2:W3:Y:S01]  /*65a0*/  MUFU.EX2 R49, R31 ;  /* 0x0000001f00317308 */ /* 0x0004e20000000800 */
[----:B-1----:R-:W-:Y:S01]  /*65b0*/  FFMA R30, R39, UR26, -R40 ;  /* 0x0000001a271e7c23 */ /* 0x002fe20008000828 */
[----:B----4-:R-:W-:Y:S01]  /*65c0*/  @!P3 FMUL R45, R45, R45 ;  /* 0x0000002d2d2db220 */ /* 0x010fe20000400000 */
[----:B------:R-:W-:-:S04]  /*65d0*/  FSETP.GEU.AND P3, PT, R27, -126, PT ;  /* 0xc2fc00001b00780b */ /* 0x000fc80003f6e000 */
[----:B------:R-:W-:Y:S01]  /*65e0*/  @!P6 FMUL R34, R34, 0.5 ;  /* 0x3f0000002222e820 */ /* 0x000fe20000400000 */
[----:B------:R1:W4:Y:S01]  /*65f0*/  MUFU.EX2 R39, R35 ;  /* 0x0000002300277308 */ /* 0x0003220000000800 */
[----:B-----5:R-:W-:Y:S01]  /*6600*/  @!P4 FMUL R48, R48, R48 ;  /* 0x000000303030c220 */ /* 0x020fe20000400000 */
[----:B------:R-:W-:Y:S01]  /*6610*/  FSETP.GEU.AND P4, PT, R30, -126, PT ;  /* 0xc2fc00001e00780b */ /* 0x000fe20003f8e000 */
[----:B--2---:R-:W-:-:S05]  /*6620*/  FFMA R31, R42, UR26, -R40 ;  /* 0x0000001a2a1f7c23 */ /* 0x004fca0008000828 */
[----:B------:R2:W5:Y:S01]  /*6630*/  MUFU.EX2 R38, R34 ;  /* 0x0000002200267308 */ /* 0x0005620000000800 */
[----:B------:R-:W-:Y:S01]  /*6640*/  @!P3 FMUL R27, R27, 0.5 ;  /* 0x3f0000001b1bb820 */ /* 0x000fe20000400000 */
[----:B-1----:R-:W-:Y:S01]  /*6650*/  FFMA R35, R46, UR26, -R40 ;  /* 0x0000001a2e237c23 */ /* 0x002fe20008000828 */
[----:B---3--:R-:W-:Y:S01]  /*6660*/  @!P5 FMUL R49, R49, R49 ;  /* 0x000000313131d220 */ /* 0x008fe20000400000 */
[----:B------:R-:W-:-:S03]  /*6670*/  FSETP.GEU.AND P5, PT, R31, -126, PT ;  /* 0xc2fc00001f00780b */ /* 0x000fc60003fae000 */
[----:B------:R-:W-:Y:S01]  /*6680*/  @!P4 FMUL R30, R30, 0.5 ;  /* 0x3f0000001e1ec820 */ /* 0x000fe20000400000 */
[----:B------:R1:W3:Y:S01]  /*6690*/  MUFU.EX2 R42, R27 ;  /* 0x0000001b002a7308 */ /* 0x0002e20000000800 */
[----:B--2---:R-:W-:Y:S01]  /*66a0*/  FFMA R34, R43, UR26, -R40 ;  /* 0x0000001a2b227c23 */ /* 0x004fe20008000828 */
[----:B----4-:R-:W-:Y:S01]  /*66b0*/  @!P2 FMUL R39, R39, R39 ;  /* 0x000000272727a220 */ /* 0x010fe20000400000 */
[----:B------:R-:W-:-:S05]  /*66c0*/  FSETP.GEU.AND P2, PT, R35, -126, PT ;  /* 0xc2fc00002300780b */ /* 0x000fca0003f4e000 */
[----:B------:R2:W4:Y:S01]  /*66d0*/  MUFU.EX2 R43, R30 ;  /* 0x0000001e002b7308 */ /* 0x0005220000000800 */
[----:B-----5:R-:W-:Y:S01]  /*66e0*/  @!P6 FMUL R38, R38, R38 ;  /* 0x000000262626e220 */ /* 0x020fe20000400000 */
[----:B------:R-:W-:Y:S01]  /*66f0*/  FSETP.GEU.AND P6, PT, R34, -126, PT ;  /* 0xc2fc00002200780b */ /* 0x000fe20003fce000 */
[----:B-1----:R-:W-:Y:S01]  /*6700*/  FFMA R27, R47, UR26, -R40 ;  /* 0x0000001a2f1b7c23 */ /* 0x002fe20008000828 */
[----:B------:R-:W-:-:S04]  /*6710*/  @!P5 FMUL R31, R31, 0.5 ;  /* 0x3f0000001f1fd820 */ /* 0x000fc80000400000 */
[----:B------:R-:W-:Y:S01]  /*6720*/  @!P2 FMUL R35, R35, 0.5 ;  /* 0x3f0000002323a820 */ /* 0x000fe20000400000 */
[----:B--2---:R-:W-:Y:S01]  /*6730*/  FFMA R30, R50, UR26, -R40 ;  /* 0x0000001a321e7c23 */ /* 0x004fe20008000828 */
[----:B---3--:R-:W-:Y:S01]  /*6740*/  @!P3 FMUL R42, R42, R42 ;  /* 0x0000002a2a2ab220 */ /* 0x008fe20000400000 */
[----:B------:R-:W-:Y:S01]  /*6750*/  FSETP.GEU.AND P3, PT, R27, -126, PT ;  /* 0xc2fc00001b00780b */ /* 0x000fe20003f6e000 */
[----:B------:R1:W2:Y:S03]  /*6760*/  MUFU.EX2 R47, R35 ;  /* 0x00000023002f7308 */ /* 0x0002a60000000800 */
[----:B------:R-:W-:Y:S01]  /*6770*/  @!P6 FMUL R34, R34, 0.5 ;  /* 0x3f0000002222e820 */ /* 0x000fe20000400000 */
[----:B----4-:R-:W-:Y:S01]  /*6780*/  @!P4 FMUL R43, R43, R43 ;  /* 0x0000002b2b2bc220 */ /* 0x010fe20000400000 */
[----:B------:R-:W-:-:S03]  /*6790*/  FSETP.GEU.AND P4, PT, R30, -126, PT ;  /* 0xc2fc00001e00780b */ /* 0x000fc60003f8e000 */
[----:B------:R3:W4:Y:S01]  /*67a0*/  MUFU.EX2 R53, R31 ;  /* 0x0000001f00357308 */ /* 0x0007220000000800 */
[----:B-1----:R-:W-:Y:S01]  /*67b0*/  FADD R35, R0, R9 ;  /* 0x0000000900237221 */ /* 0x002fe20000000000 */
[----:B------:R-:W-:Y:S01]  /*67c0*/  FADD R0, R24, R13 ;  /* 0x0000000d18007221 */ /* 0x000fe20000000000 */
[----:B------:R-:W-:Y:S01]  /*67d0*/  FADD R9, R26, R15 ;  /* 0x0000000f1a097221 */ /* 0x000fe20000000000 */
[----:B------:R-:W-:Y:S01]  /*67e0*/  @!P3 FMUL R27, R27, 0.5 ;  /* 0x3f0000001b1bb820 */ /* 0x000fe20000400000 */
[----:B------:R-:W-:Y:S02]  /*67f0*/  F2FP.BF16.F32.PACK_AB R24, R25, R24 ;  /* 0x000000181918723e */ /* 0x000fe400000010ff */
[----:B------:R-:W-:Y:S01]  /*6800*/  F2FP.BF16.F32.PACK_AB R26, R29, R26 ;  /* 0x0000001a1d1a723e */ /* 0x000fe200000010ff */
[----:B------:R1:W5:Y:S01]  /*6810*/  MUFU.EX2 R46, R34 ;  /* 0x00000022002e7308 */ /* 0x0003620000000800 */
[----:B---3--:R-:W-:Y:S01]  /*6820*/  FFMA R31, R51, UR26, -R40 ;  /* 0x0000001a331f7c23 */ /* 0x008fe20008000828 */
[----:B--2---:R-:W-:Y:S01]  /*6830*/  @!P2 FMUL R47, R47, R47 ;  /* 0x0000002f2f2fa220 */ /* 0x004fe20000400000 */
[----:B------:R-:W-:Y:S01]  /*6840*/  @!P4 FMUL R30, R30, 0.5 ;  /* 0x3f0000001e1ec820 */ /* 0x000fe20000400000 */
[----:B------:R-:W-:-:S02]  /*6850*/  FSETP.GEU.AND P2, PT, R52, -126, PT ;  /* 0xc2fc00003400780b */ /* 0x000fc40003f4e000 */
[----:B------:R-:W-:Y:S02]  /*6860*/  F2FP.BF16.F32.PACK_AB R25, R45, R44 ;  /* 0x0000002c2d19723e */ /* 0x000fe400000010ff */
[----:B------:R2:W3:Y:S01]  /*6870*/  MUFU.EX2 R50, R27 ;  /* 0x0000001b00327308 */ /* 0x0004e20000000800 */
[----:B----4-:R-:W-:Y:S01]  /*6880*/  @!P5 FMUL R53, R53, R53 ;  /* 0x000000353535d220 */ /* 0x010fe20000400000 */
[----:B------:R-:W-:Y:S01]  /*6890*/  FSETP.GEU.AND P5, PT, R31, -126, PT ;  /* 0xc2fc00001f00780b */ /* 0x000fe20003fae000 */
[----:B-1----:R-:W-:-:S05]  /*68a0*/  FADD R34, R37, R20 ;  /* 0x0000001425227221 */ /* 0x002fca0000000000 */
[----:B------:R1:W4:Y:S01]  /*68b0*/  MUFU.EX2 R51, R30 ;  /* 0x0000001e00337308 */ /* 0x0003220000000800 */
[----:B-----5:R-:W-:Y:S01]  /*68c0*/  @!P6 FMUL R46, R46, R46 ;  /* 0x0000002e2e2ee220 */ /* 0x020fe20000400000 */
[----:B------:R-:W-:Y:S01]  /*68d0*/  FSETP.GEU.AND P6, PT, R54, -126, PT ;  /* 0xc2fc00003600780b */ /* 0x000fe20003fce000 */
[----:B------:R-:W-:Y:S01]  /*68e0*/  @!P2 FMUL R52, R52, 0.5 ;  /* 0x3f0000003434a820 */ /* 0x000fe20000400000 */
[----:B--2---:R-:W-:Y:S01]  /*68f0*/  FADD R27, R29, R14 ;  /* 0x0000000e1d1b7221 */ /* 0x004fe20000000000 */
[----:B------:R-:W-:Y:S02]  /*6900*/  F2FP.BF16.F32.PACK_AB R29, R39, R38 ;  /* 0x00000026271d723e */ /* 0x000fe400000010ff */
[----:B------:R-:W-:Y:S01]  /*6910*/  @!P5 FMUL R31, R31, 0.5 ;  /* 0x3f0000001f1fd820 */ /* 0x000fe20000400000 */
[----:B------:R-:W-:Y:S01]  /*6920*/  FADD R34, R27, R34 ;  /* 0x000000221b227221 */ /* 0x000fe20000000000 */
[----:B---3--:R-:W-:Y:S01]  /*6930*/  @!P3 FMUL R50, R50, R50 ;  /* 0x000000323232b220 */ /* 0x008fe20000400000 */
[----:B------:R-:W-:Y:S01]  /*6940*/  FSETP.GEU.AND P3, PT, R10, -126, PT ;  /* 0xc2fc00000a00780b */ /* 0x000fe20003f6e000 */
[----:B------:R2:W3:Y:S01]  /*6950*/  MUFU.EX2 R40, R31 ;  /* 0x0000001f00287308 */ /* 0x0004e20000000800 */
[----:B-1----:R-:W-:Y:S01]  /*6960*/  FADD R30, R36, R11 ;  /* 0x0000000b241e7221 */ /* 0x002fe20000000000 */
[----:B------:R-:W-:Y:S01]  /*6970*/  FADD R27, R44, R53 ;  /* 0x000000352c1b7221 */ /* 0x000fe20000000000 */
[----:B------:R-:W-:Y:S01]  /*6980*/  FADD R35, R35, R34 ;  /* 0x0000002223237221 */ /* 0x000fe20000000000 */
[----:B------:R-:W-:Y:S01]  /*6990*/  @!P6 FMUL R54, R54, 0.5 ;  /* 0x3f0000003636e820 */ /* 0x000fe20000400000 */
[----:B------:R-:W-:Y:S01]  /*69a0*/  FADD R9, R9, R30 ;  /* 0x0000001e09097221 */ /* 0x000fe20000000000 */
[----:B----4-:R-:W-:Y:S01]  /*69b0*/  @!P4 FMUL R51, R51, R51 ;  /* 0x000000333333c220 */ /* 0x010fe20000400000 */
[----:B------:R-:W-:Y:S01]  /*69c0*/  FSETP.GEU.AND P4, PT, R41, -126, PT ;  /* 0xc2fc00002900780b */ /* 0x000fe20003f8e000 */
[----:B------:R1:W4:Y:S01]  /*69d0*/  MUFU.EX2 R55, R54 ;  /* 0x0000003600377308 */ /* 0x0003220000000800 */
[----:B--2---:R-:W-:Y:S01]  /*69e0*/  FADD R31, R28, R21 ;  /* 0x000000151c1f7221 */ /* 0x004fe20000000000 */
[----:B------:R-:W-:Y:S01]  /*69f0*/  FADD R30, R45, R46 ;  /* 0x0000002e2d1e7221 */ /* 0x000fe20000000000 */
[----:B------:R-:W-:Y:S01]  /*6a00*/  FADD R98, R38, R51 ;  /* 0x0000003326627221 */ /* 0x000fe20000000000 */
[----:B------:R-:W-:Y:S01]  /*6a10*/  @!P3 FMUL R10, R10, 0.5 ;  /* 0x3f0000000a0ab820 */ /* 0x000fe20000400000 */
[----:B------:R-:W-:Y:S01]  /*6a20*/  FADD R0, R0, R31 ;  /* 0x0000001f00007221 */ /* 0x000fe20000000000 */
[----:B------:R-:W-:Y:S01]  /*6a30*/  FADD R31, R48, R47 ;  /* 0x0000002f301f7221 */ /* 0x000fe20000000000 */
[----:B------:R-:W-:Y:S01]  /*6a40*/  FADD R27, R27, R98 ;  /* 0x000000621b1b7221 */ /* 0x000fe20000000000 */
[----:B------:R-:W2:Y:S01]  /*6a50*/  MUFU.EX2 R52, R52 ;  /* 0x0000003400347308 */ /* 0x000ea20000000800 */
[----:B---3--:R-:W-:Y:S01]  /*6a60*/  @!P5 FMUL R40, R40, R40 ;  /* 0x000000282828d220 */ /* 0x008fe20000400000 */
[----:B-1----:R-:W-:Y:S01]  /*6a70*/  FADD R54, R49, R50 ;  /* 0x0000003231367221 */ /* 0x002fe20000000000 */
[----:B------:R-:W-:Y:S01]  /*6a80*/  FADD R0, R0, R9 ;  /* 0x0000000900007221 */ /* 0x000fe20000000000 */
[----:B------:R-:W-:Y:S01]  /*6a90*/  @!P4 FMUL R41, R41, 0.5 ;  /* 0x3f0000002929c820 */ /* 0x000fe20000400000 */
[----:B------:R-:W-:Y:S01]  /*6aa0*/  FADD R97, R39, R40 ;  /* 0x0000002827617221 */ /* 0x000fe20000000000 */
[----:B------:R-:W-:Y:S01]  /*6ab0*/  F2FP.BF16.F32.PACK_AB R28, R33, R28 ;  /* 0x0000001c211c723e */ /* 0x000fe200000010ff */
[----:B------:R-:W-:Y:S01]  /*6ac0*/  FADD R35, R0, R35 ;  /* 0x0000002300237221 */ /* 0x000fe20000000000 */
[----:B------:R-:W1:Y:S01]  /*6ad0*/  MUFU.EX2 R10, R10 ;  /* 0x0000000a000a7308 */ /* 0x000e620000000800 */
[----:B----4-:R-:W-:Y:S01]  /*6ae0*/  @!P6 FMUL R55, R55, R55 ;  /* 0x000000373737e220 */ /* 0x010fe20000400000 */
[----:B------:R-:W-:Y:S01]  /*6af0*/  FADD R30, R30, R97 ;  /* 0x000000611e1e7221 */ /* 0x000fe20000000000 */
[----:B------:R-:W-:-:S02]  /*6b00*/  SHF.L.U32 R0, R23, 0x1f, RZ ;  /* 0x0000001f17007819 */ /* 0x000fc400000006ff */
[----:B------:R-:W-:Y:S01]  /*6b10*/  FADD R100, R42, R55 ;  /* 0x000000372a647221 */ /* 0x000fe20000000000 */
[----:B------:R-:W-:Y:S02]  /*6b20*/  F2FP.BF16.F32.PACK_AB R34, R14, R15 ;  /* 0x0000000f0e22723e */ /* 0x000fe400000010ff */
[----:B------:R-:W3:Y:S01]  /*6b30*/  MUFU.EX2 R41, R41 ;  /* 0x0000002900297308 */ /* 0x000ee20000000800 */
[----:B--2---:R-:W-:Y:S01]  /*6b40*/  @!P2 FMUL R52, R52, R52 ;  /* 0x000000343434a220 */ /* 0x004fe20000400000 */
[----:B------:R-:W-:Y:S01]  /*6b50*/  FADD R100, R31, R100 ;  /* 0x000000641f647221 */ /* 0x000fe20000000000 */
[----:B------:R2:W4:Y:S01]  /*6b60*/  SYNCS.PHASECHK.TRANS64.TRYWAIT P2, [UR6+0x13a00], R0 ;  /* 0x013a0000ff0075a7 */ /* 0x0005220008040146 */
[C---:B------:R-:W-:Y:S01]  /*6b70*/  F2FP.BF16.F32.PACK_AB R31, R43.reuse, R42 ;  /* 0x0000002a2b1f723e */ /* 0x040fe200000010ff */
[----:B------:R-:W-:Y:S01]  /*6b80*/  FADD R99, R43, R52 ;  /* 0x000000342b637221 */ /* 0x000fe20000000000 */
[----:B------:R-:W-:Y:S01]  /*6b90*/  FADD R27, R27, R100 ;  /* 0x000000641b1b7221 */ /* 0x000fe20000000000 */
[----:B------:R-:W-:-:S02]  /*6ba0*/  F2FP.BF16.F32.PACK_AB R100, R12, R21 ;  /* 0x000000150c64723e */ /* 0x000fc400000010ff */
[----:B------:R-:W-:Y:S01]  /*6bb0*/  FADD R99, R54, R99 ;  /* 0x0000006336637221 */ /* 0x000fe20000000000 */
[----:B-1----:R-:W-:Y:S01]  /*6bc0*/  @!P3 FMUL R10, R10, R10 ;  /* 0x0000000a0a0ab220 */ /* 0x002fe20000400000 */
[----:B------:R-:W-:Y:S02]  /*6bd0*/  F2FP.BF16.F32.PACK_AB R33, R46, R53 ;  /* 0x000000352e21723e */ /* 0x000fe400000010ff */
[----:B------:R-:W-:Y:S01]  /*6be0*/  FADD R30, R30, R99 ;  /* 0x000000631e1e7221 */ /* 0x000fe20000000000 */
[----:B------:R-:W-:Y:S01]  /*6bf0*/  FFMA R3, R10, R3, R35 ;  /* 0x000000030a037223 */ /* 0x000fe20000000023 */
[-C--:B------:R-:W-:Y:S01]  /*6c00*/  FMUL R88, R88, R10.reuse ;  /* 0x0000000a58587220 */ /* 0x080fe20000400000 */
[-C--:B------:R-:W-:Y:S01]  /*6c10*/  FMUL R89, R89, R10.reuse ;  /* 0x0000000a59597220 */ /* 0x080fe20000400000 */
[----:B------:R-:W-:Y:S01]  /*6c20*/  FADD R30, R27, R30 ;  /* 0x0000001e1b1e7221 */ /* 0x000fe20000000000 */
[----:B---3--:R-:W-:Y:S01]  /*6c30*/  @!P4 FMUL R41, R41, R41 ;  /* 0x000000292929c220 */ /* 0x008fe20000400000 */
[-C--:B------:R-:W-:Y:S01]  /*6c40*/  FMUL R92, R92, R10.reuse ;  /* 0x0000000a5c5c7220 */ /* 0x080fe20000400000 */
        /* <DEDUP_REMOVED lines=18> */
[----:B------:R-:W-:Y:S01]  /*6d70*/  F2FP.BF16.F32.PACK_AB R30, R37, R36 ;  /* 0x00000024251e723e */ /* 0x000fe200000010ff */
        /* <DEDUP_REMOVED lines=22> */
[----:B------:R-:W-:Y:S01]  /*6ee0*/  F2FP.BF16.F32.PACK_AB R101, R40, R51 ;  /* 0x000000332865723e */ /* 0x000fe200000010ff */
[----:B--2-4-:R-:W-:Y:S06]  /*6ef0*/  @!P0 BRA `(.L_x_41) ;  /* 0x0000000000048947 */ /* 0x014fec0003800000 */
[----:B------:R-:W-:Y:S01]  /*6f00*/  BPT.TRAP 0x1 ;  /* 0x000000040000795c */ /* 0x000fe20000300000 */
.L_x_41:
[----:B------:R-:W-:Y:S05]  /*6f10*/  @P2 BRA `(.L_x_42) ;  /* 0x0000000000082947 */ /* 0x000fea0003800000 */
[----:B------:R-:W1:Y:S02]  /*6f20*/  SYNCS.PHASECHK.TRANS64.TRYWAIT P2, [UR6+0x13a00], R0 ;  /* 0x013a0000ff0075a7 */ /* 0x000e640008040146 */
[----:B-1----:R-:W-:Y:S05]  /*6f30*/  @!P2 BRA `(.L_x_43) ;  /* 0x0000004400f8a947 */ /* 0x002fea0003800000 */
.L_x_42:
        /* <DEDUP_REMOVED lines=120> */
.L_x_44:
[----:B------:R-:W-:-:S04]  /*76c0*/  ULEA UR6, UR25, UR37, 0x3 ;  /* 0x0000002519067291 */ /* 0x000fc8000f8e183f */
[----:B------:R-:W-:-:S04]  /*76d0*/  UIADD3 UR6, UR6, 0x13a28, URZ ;  /* 0x00013a2806067890 */ /* 0x000fc8000fffe03f */
[----:B------:R-:W-:-:S09]  /*76e0*/  UPRMT UR6, URZ, 0x654, UR6 ;  /* 0x000006543f067896 */ /* 0x000fd20008000006 */
[----:B------:R-:W-:Y:S01]  /*76f0*/  SYNCS.ARRIVE.TRANS64.RED.A1T0 RZ, [UR6], RZ ;  /* 0x000000ffffff79a7 */ /* 0x000fe20008100406 */
[----:B------:R-:W-:Y:S05]  /*7700*/  @P1 BRA `(.L_x_45) ;  /* 0x0000000000041947 */ /* 0x000fea0003800000 */
[----:B------:R-:W-:Y:S01]  /*7710*/  BPT.TRAP 0x1 ;  /* 0x000000040000795c */ /* 0x000fe20000300000 */
.L_x_45:
[----:B------:R-:W-:-:S04]  /*7720*/  UIADD3 UR25, UR25, 0x1, URZ ;  /* 0x0000000119197890 */ /* 0x000fc8000fffe03f */
[----:B------:R-:W-:-:S04]  /*7730*/  UISETP.NE.AND UP0, UPT, UR25, 0x5, UPT ;  /* 0x000000051900788c */ /* 0x000fc8000bf05270 */
[----:B------:R-:W-:Y:S01]  /*7740*/  USEL UR25, UR25, URZ, UP0 ;  /* 0x0000003f19197287 */ /* 0x000fe20008000000 */
[----:B------:R-:W-:Y:S11]  /*7750*/  @!P0 BRA `(.L_x_46) ;  /* 0x0000000000048947 */ /* 0x000ff60003800000 */
[----:B------:R-:W-:Y:S01]  /*7760*/  BPT.TRAP 0x1 ;  /* 0x000000040000795c */ /* 0x000fe20000300000 */
.L_x_46:
[----:B------:R-:W-:-:S04]  /*7770*/  ULEA UR6, UR25, UR37, 0x3 ;  /* 0x0000002519067291 */ /* 0x000fc8000f8e183f */
[----:B------:R-:W-:-:S04]  /*7780*/  UIADD3 UR6, UR6, 0x13a28, URZ ;  /* 0x00013a2806067890 */ /* 0x000fc8000fffe03f */
[----:B------:R-:W-:-:S09]  /*7790*/  UPRMT UR6, URZ, 0x654, UR6 ;  /* 0x000006543f067896 */ /* 0x000fd20008000006 */
[----:B------:R-:W-:Y:S01]  /*77a0*/  SYNCS.ARRIVE.TRANS64.RED.A1T0 RZ, [UR6], RZ ;  /* 0x000000ffffff79a7 */ /* 0x000fe20008100406 */
[----:B------:R-:W-:Y:S05]  /*77b0*/  @P1 BRA `(.L_x_47) ;  /* 0x0000000000041947 */ /* 0x000fea0003800000 */
[----:B------:R-:W-:Y:S01]  /*77c0*/  BPT.TRAP 0x1 ;  /* 0x000000040000795c */ /* 0x000fe20000300000 */
.L_x_47:
[----:B------:R-:W-:Y:S01]  /*77d0*/  UIADD3 UR10, UR10, 0x1, URZ ;  /* 0x000000010a0a7890 */ /* 0x000fe2000fffe03f */
[C---:B------:R-:W-:Y:S01]  /*77e0*/  ISETP.GT.AND P2, PT, R8.reuse, 0x1, PT ;  /* 0x000000010800780c */ /* 0x040fe20003f44270 */
[----:B------:R-:W-:Y:S01]  /*77f0*/  UIADD3 UR25, UR25, 0x1, URZ ;  /* 0x0000000119197890 */ /* 0x000fe2000fffe03f */
[----:B------:R-:W-:Y:S01]  /*7800*/  VIADD R8, R8, 0xffffffff ;  /* 0xffffffff08087836 */ /* 0x000fe20000000000 */
[----:B------:R-:W-:Y:S01]  /*7810*/  UISETP.NE.AND UP1, UPT, UR10, 0x5, UPT ;  /* 0x000000050a00788c */ /* 0x000fe2000bf25270 */
[----:B------:R-:W-:Y:S01]  /*7820*/  IADD3 R7, R7, 0x40, RZ ;  /* 0x0000004007077810 */ /* 0x000fe20007ffe0ff */
[----:B------:R-:W-:Y:S01]  /*7830*/  UISETP.NE.AND UP0, UPT, UR25, 0x5, UPT ;  /* 0x000000051900788c */ /* 0x000fe2000bf05270 */
[----:B-1----:R-:W-:Y:S01]  /*7840*/  IMAD.MOV.U32 R9, RZ, RZ, R4 ;  /* 0x000000ffff097224 */ /* 0x002fe200078e0004 */
[----:B------:R-:W-:Y:S01]  /*7850*/  USEL UR6, URZ, 0x1, UP1 ;  /* 0x000000013f067887 */ /* 0x000fe20008800000 */
[----:B------:R-:W-:Y:S01]  /*7860*/  IMAD.MOV.U32 R0, RZ, RZ, R5 ;  /* 0x000000ffff007224 */ /* 0x000fe200078e0005 */
[----:B------:R-:W-:-:S02]  /*7870*/  USEL UR25, UR25, URZ, UP0 ;  /* 0x0000003f19197287 */ /* 0x000fc40008000000 */
[----:B------:R-:W-:Y:S02]  /*7880*/  USEL UR49, UR10, URZ, UP1 ;  /* 0x0000003f0a317287 */ /* 0x000fe40008800000 */
[----:B------:R-:W-:Y:S01]  /*7890*/  LOP3.LUT R23, R23, UR6, RZ, 0x3c, !PT ;  /* 0x0000000617177c12 */ /* 0x000fe2000f8e3cff */
[----:B------:R-:W-:Y:S09]  /*78a0*/  @P2 BRA `(.L_x_48) ;  /* 0xffffffd800e42947 */ /* 0x000ff2000383ffff */
.L_x_37:
[----:B------:R-:W-:-:S04]  /*78b0*/  ULOP3.LUT UR4, UR46, 0x1, URZ, 0xfc, !UPT ;  /* 0x000000012e047892 */ /* 0x000fc8000f8efc3f */
[----:B------:R-:W-:-:S06]  /*78c0*/  UISETP.NE.AND UP0, UPT, UR4, 0x3, UPT ;  /* 0x000000030400788c */ /* 0x000fcc000bf05270 */
[----:B------:R-:W-:-:S13]  /*78d0*/  PLOP3.LUT P2, PT, PT, PT, UP0, 0x80, 0x0 ;  /* 0x000000000000781c */ /* 0x000fda0003f4f008 */
[----:B------:R-:W-:Y:S05]  /*78e0*/  @!P2 BRA `(.L_x_49) ;  /* 0x000000000004a947 */ /* 0x000fea0003800000 */
[----:B------:R-:W-:Y:S01]  /*78f0*/  BPT.TRAP 0x1 ;  /* 0x000000040000795c */ /* 0x000fe20000300000 */
.L_x_49:
[----:B------:R-:W-:Y:S02]  /*7900*/  UISETP.GT.U32.AND UP0, UPT, UR46, 0x1, UPT ;  /* 0x000000012e00788c */ /* 0x000fe4000bf04070 */
[----:B------:R-:W-:-:S04]  /*7910*/  ULEA UR4, UR43, UR37, 0x3 ;  /* 0x000000252b047291 */ /* 0x000fc8000f8e183f */
[----:B------:R-:W-:Y:S01]  /*7920*/  UIADD3 UR4, UR4, 0x13a60, URZ ;  /* 0x00013a6004047890 */ /* 0x000fe2000fffe03f */
[----:B------:R-:W-:-:S03]  /*7930*/  PLOP3.LUT P2, PT, PT, PT, UP0, 0x80, 0x0 ;  /* 0x000000000000781c */ /* 0x000fc60003f4f008 */
[----:B------:R-:W-:-:S09]  /*7940*/  UPRMT UR4, URZ, 0x654, UR4 ;  /* 0x000006543f047896 */ /* 0x000fd20008000004 */
[----:B------:R-:W-:Y:S01]  /*7950*/  SYNCS.ARRIVE.TRANS64.RED.A1T0 RZ, [UR4], RZ ;  /* 0x000000ffffff79a7 */ /* 0x000fe20008100404 */
[----:B------:R-:W-:Y:S05]  /*7960*/  @P2 BRA `(.L_x_50) ;  /* 0x0000000000042947 */ /* 0x000fea0003800000 */
[----:B------:R-:W-:Y:S01]  /*7970*/  BPT.TRAP 0x1 ;  /* 0x000000040000795c */ /* 0x000fe20000300000 */
.L_x_50:
[----:B------:R-:W-:Y:S05]  /*7980*/  @!P0 BRA `(.L_x_51) ;  /* 0x0000000000048947 */ /* 0x000fea0003800000 */
[----:B------:R-:W-:Y:S01]  /*7990*/  BPT.TRAP 0x1 ;  /* 0x000000040000795c */ /* 0x000fe20000300000 */
.L_x_51:
[----:B------:R-:W-:-:S04]  /*79a0*/  ULEA UR25, UR25, UR37, 0x3 ;  /* 0x0000002519197291 */ /* 0x000fc8000f8e183f */
[----:B------:R-:W-:-:S04]  /*79b0*/  UIADD3 UR25, UR25, 0x13a28, URZ ;  /* 0x00013a2819197890 */ /* 0x000fc8000fffe03f */
[----:B------:R-:W-:-:S09]  /*79c0*/  UPRMT UR25, URZ, 0x654, UR25 ;  /* 0x000006543f197896 */ /* 0x000fd20008000019 */
[----:B------:R-:W-:Y:S01]  /*79d0*/  SYNCS.ARRIVE.TRANS64.RED.A1T0 RZ, [UR25], RZ ;  /* 0x000000ffffff79a7 */ /* 0x000fe20008100419 */
[----:B------:R-:W-:Y:S05]  /*79e0*/  @P1 BRA `(.L_x_52) ;  /* 0x0000000000041947 */ /* 0x000fea0003800000 */
[----:B------:R-:W-:Y:S01]  /*79f0*/  BPT.TRAP 0x1 ;  /* 0x000000040000795c */ /* 0x000fe20000300000 */
.L_x_52:
[----:B------:R-:W1:Y:S01]  /*7a00*/  SHFL.BFLY PT, R0, R3, 0x1, 0x1f ;  /* 0x0c201f0003007f89 */ /* 0x000e6200000e0000 */
[----:B------:R-:W-:Y:S01]  /*7a10*/  BSSY B0, `(.L_x_53) ;  /* 0x0000023000007945 */ /* 0x000fe20003800000 */
[----:B------:R-:W-:Y:S01]  /*7a20*/  IMAD.MOV.U32 R10, RZ, RZ, 0x3f800000 ;  /* 0x3f800000ff0a7424 */ /* 0x000fe200078e00ff */
[----:B------:R-:W-:Y:S01]  /*7a30*/  MOV R11, 0x7f800000 ;  /* 0x7f800000000b7802 */ /* 0x000fe20000000f00 */
[----:B------:R-:W2:Y:S01]  /*7a40*/  SHFL.BFLY PT, R7, R6, 0x1, 0x1f ;  /* 0x0c201f0006077f89 */ /* 0x000ea200000e0000 */
[----:B-1----:R-:W-:Y:S01]  /*7a50*/  FADD R0, R0, R3 ;  /* 0x0000000300007221 */ /* 0x002fe20000000000 */
[----:B--2---:R-:W-:-:S04]  /*7a60*/  FADD R15, R7, R6 ;  /* 0x00000006070f7221 */ /* 0x004fc80000000000 */
[----:B------:R-:W1:Y:S01]  /*7a70*/  SHFL.BFLY PT, R9, R0, 0x2, 0x1f ;  /* 0x0c401f0000097f89 */ /* 0x000e6200000e0000 */
[----:B------:R-:W-:-:S03]  /*7a80*/  IMAD.MOV.U32 R7, RZ, RZ, 0x3f800000 ;  /* 0x3f800000ff077424 */ /* 0x000fc600078e00ff */
[----:B------:R-:W2:Y:S01]  /*7a90*/  SHFL.BFLY PT, R20, R15, 0x2, 0x1f ;  /* 0x0c401f000f147f89 */ /* 0x000ea200000e0000 */
[C---:B-1----:R-:W-:Y:S01]  /*7aa0*/  FSETP.NE.AND P0, PT, R0.reuse, -R9, PT ;  /* 0x800000090000720b */ /* 0x042fe20003f05000 */
[----:B------:R-:W-:Y:S01]  /*7ab0*/  FADD R3, R0, R9 ;  /* 0x0000000900037221 */ /* 0x000fe20000000000 */
[----:B------:R-:W-:Y:S01]  /*7ac0*/  MOV R9, 0x7f800000 ;  /* 0x7f80000000097802 */ /* 0x000fe20000000f00 */
[----:B--2---:R-:W-:-:S10]  /*7ad0*/  FADD R8, R15, R20 ;  /* 0x000000140f087221 */ /* 0x004fd40000000000 */
[----:B------:R-:W-:Y:S05]  /*7ae0*/  @!P0 BRA `(.L_x_54) ;  /* 0x0000000000548947 */ /* 0x000fea0003800000 */
[----:B------:R-:W-:Y:S01]  /*7af0*/  VIADD R0, R3, 0x1800000 ;  /* 0x0180000003007836 */ /* 0x000fe20000000000 */
[----:B------:R-:W-:Y:S04]  /*7b00*/  BSSY B1, `(.L_x_55) ;  /* 0x000000c000017945 */ /* 0x000fe80003800000 */
[----:B------:R-:W-:-:S04]  /*7b10*/  LOP3.LUT R0, R0, 0x7f800000, RZ, 0xc0, !PT ;  /* 0x7f80000000007812 */ /* 0x000fc800078ec0ff */
[----:B------:R-:W-:-:S13]  /*7b20*/  ISETP.GT.U32.AND P0, PT, R0, 0x1ffffff, PT ;  /* 0x01ffffff0000780c */ /* 0x000fda0003f04070 */
[----:B------:R-:W-:Y:S05]  /*7b30*/  @P0 BRA `(.L_x_56) ;  /* 0x0000000000100947 */ /* 0x000fea0003800000 */
[----:B------:R-:W-:-:S07]  /*7b40*/  MOV R14, 0x7b60 ;  /* 0x00007b60000e7802 */ /* 0x000fce0000000f00 */
[----:B------:R-:W-:Y:S05]  /*7b50*/  CALL.REL.NOINC `($__internal_0_$__cuda_sm20_rcp_rn_f32_slowpath) ;  /* 0x0000004000007944 */ /* 0x000fea0003c00000 */
[----:B------:R-:W-:Y:S01]  /*7b60*/  IMAD.MOV.U32 R7, RZ, RZ, R0 ;  /* 0x000000ffff077224 */ /* 0x000fe200078e0000 */
[----:B------:R-:W-:Y:S06]  /*7b70*/  BRA `(.L_x_57) ;  /* 0x0000000000107947 */ /* 0x000fec0003800000 */
.L_x_56:
[----:B------:R-:W1:Y:S02]  /*7b80*/  MUFU.RCP R0, R3 ;  /* 0x0000000300007308 */ /* 0x000e640000001000 */
[----:B-1----:R-:W-:-:S04]  /*7b90*/  FFMA R6, R3, R0, -1 ;  /* 0xbf80000003067423 */ /* 0x002fc80000000000 */
[----:B------:R-:W-:-:S04]  /*7ba0*/  FADD.FTZ R7, -R6, -RZ ;  /* 0x800000ff06077221 */ /* 0x000fc80000010100 */
[----:B------:R-:W-:-:S07]  /*7bb0*/  FFMA R7, R0, R7, R0 ;  /* 0x0000000700077223 */ /* 0x000fce0000000000 */
.L_x_57:
[----:B------:R-:W-:Y:S05]  /*7bc0*/  BSYNC B1 ;  /* 0x0000000000017941 */ /* 0x000fea0003800000 */
.L_x_55:
[----:B------:R-:W-:Y:S01]  /*7bd0*/  FSETP.GEU.AND P0, PT, |R3|, 1.175494350822287508e-38, PT ;  /* 0x008000000300780b */ /* 0x000fe20003f0e200 */
[----:B------:R-:W-:-:S12]  /*7be0*/  ULDC UR4, c[0x0][0x600] ;  /* 0x0001800000047ab9 */ /* 0x000fd80000000800 */
[----:B------:R-:W-:-:S04]  /*7bf0*/  @!P0 FMUL R3, R3, 16777216 ;  /* 0x4b80000003038820 */ /* 0x000fc80000400000 */
[----:B------:R-:W1:Y:S02]  /*7c00*/  MUFU.LG2 R0, R3 ;  /* 0x0000000300007308 */ /* 0x000e640000000c00 */
[----:B-1----:R-:W-:-:S04]  /*7c10*/  @!P0 FADD R0, R0, -24 ;  /* 0xc1c0000000008421 */ /* 0x002fc80000000000 */
[----:B------:R-:W-:-:S04]  /*7c20*/  FMUL R11, R0, 0.69314718246459960938 ;  /* 0x3f317218000b7820 */ /* 0x000fc80000400000 */
[----:B------:R-:W-:-:S07]  /*7c30*/  FFMA R11, R4, UR4, R11 ;  /* 0x00000004040b7c23 */ /* 0x000fce000800000b */
.L_x_54:
[----:B------:R-:W-:Y:S05]  /*7c40*/  BSYNC B0 ;  /* 0x0000000000007941 */ /* 0x000fea0003800000 */
.L_x_53:
[----:B------:R-:W-:Y:S01]  /*7c50*/  FSETP.NE.AND P0, PT, R15, -R20, PT ;  /* 0x800000140f00720b */ /* 0x000fe20003f05000 */
[----:B------:R-:W-:Y:S01]  /*7c60*/  ULDC UR4, c[0x0][0x608] ;  /* 0x0001820000047ab9 */ /* 0x000fe20000000800 */
[----:B------:R-:W-:Y:S01]  /*7c70*/  BSSY B0, `(.L_x_58) ;  /* 0x000002d000007945 */ /* 0x000fe20003800000 */
[----:B------:R-:W-:-:S04]  /*7c80*/  FMUL R7, R7, UR4 ;  /* 0x0000000407077c20 */ /* 0x000fc80008400000 */
        /* <DEDUP_REMOVED lines=20> */
[----:B------:R-:W-:Y:S06]  /*7dd0*/  @!P0 BRA `(.L_x_59) ;  /* 0x0000000000588947 */ /* 0x000fec0003800000 */
[----:B------:R-:W-:Y:S01]  /*7de0*/  IADD3 R0, R8, 0x1800000, RZ ;  /* 0x0180000008007810 */ /* 0x000fe20007ffe0ff */
[----:B------:R-:W-:Y:S03]  /*7df0*/  BSSY B1, `(.L_x_60) ;  /* 0x000000d000017945 */ /* 0x000fe60003800000 */
[----:B------:R-:W-:-:S04]  /*7e00*/  LOP3.LUT R0, R0, 0x7f800000, RZ, 0xc0, !PT ;  /* 0x7f80000000007812 */ /* 0x000fc800078ec0ff */
[----:B------:R-:W-:-:S13]  /*7e10*/  ISETP.GT.U32.AND P0, PT, R0, 0x1ffffff, PT ;  /* 0x01ffffff0000780c */ /* 0x000fda0003f04070 */
[----:B------:R-:W-:Y:S05]  /*7e20*/  @P0 BRA `(.L_x_61) ;  /* 0x0000000000140947 */ /* 0x000fea0003800000 */
[----:B------:R-:W-:Y:S01]  /*7e30*/  IMAD.MOV.U32 R3, RZ, RZ, R8 ;  /* 0x000000ffff037224 */ /* 0x000fe200078e0008 */
[----:B------:R-:W-:-:S07]  /*7e40*/  MOV R14, 0x7e60 ;  /* 0x00007e60000e7802 */ /* 0x000fce0000000f00 */
[----:B------:R-:W-:Y:S05]  /*7e50*/  CALL.REL.NOINC `($__internal_0_$__cuda_sm20_rcp_rn_f32_slowpath) ;  /* 0x0000003c00407944 */ /* 0x000fea0003c00000 */
[----:B------:R-:W-:Y:S01]  /*7e60*/  IMAD.MOV.U32 R10, RZ, RZ, R0 ;  /* 0x000000ffff0a7224 */ /* 0x000fe200078e0000 */
[----:B------:R-:W-:Y:S06]  /*7e70*/  BRA `(.L_x_62) ;  /* 0x0000000000107947 */ /* 0x000fec0003800000 */
.L_x_61:
[----:B------:R-:W1:Y:S02]  /*7e80*/  MUFU.RCP R3, R8 ;  /* 0x0000000800037308 */ /* 0x000e640000001000 */
[----:B-1----:R-:W-:-:S04]  /*7e90*/  FFMA R0, R8, R3, -1 ;  /* 0xbf80000008007423 */ /* 0x002fc80000000003 */
[----:B------:R-:W-:-:S04]  /*7ea0*/  FADD.FTZ R0, -R0, -RZ ;  /* 0x800000ff00007221 */ /* 0x000fc80000010100 */
[----:B------:R-:W-:-:S07]  /*7eb0*/  FFMA R10, R3, R0, R3 ;  /* 0x00000000030a7223 */ /* 0x000fce0000000003 */
.L_x_62:
[----:B------:R-:W-:Y:S05]  /*7ec0*/  BSYNC B1 ;  /* 0x0000000000017941 */ /* 0x000fea0003800000 */
.L_x_60:
[----:B------:R-:W-:Y:S01]  /*7ed0*/  FSETP.GEU.AND P0, PT, |R8|, 1.175494350822287508e-38, PT ;  /* 0x008000000800780b */ /* 0x000fe20003f0e200 */
[----:B------:R-:W-:-:S12]  /*7ee0*/  ULDC UR4, c[0x0][0x600] ;  /* 0x0001800000047ab9 */ /* 0x000fd80000000800 */
[----:B------:R-:W-:-:S04]  /*7ef0*/  @!P0 FMUL R8, R8, 16777216 ;  /* 0x4b80000008088820 */ /* 0x000fc80000400000 */
[----:B------:R-:W1:Y:S02]  /*7f00*/  MUFU.LG2 R0, R8 ;  /* 0x0000000800007308 */ /* 0x000e640000000c00 */
[----:B-1----:R-:W-:-:S04]  /*7f10*/  @!P0 FADD R0, R0, -24 ;  /* 0xc1c0000000008421 */ /* 0x002fc80000000000 */
[----:B------:R-:W-:-:S04]  /*7f20*/  FMUL R0, R0, 0.69314718246459960938 ;  /* 0x3f31721800007820 */ /* 0x000fc80000400000 */
[----:B------:R-:W-:-:S07]  /*7f30*/  FFMA R9, R5, UR4, R0 ;  /* 0x0000000405097c23 */ /* 0x000fce0008000000 */
.L_x_59:
[----:B------:R-:W-:Y:S05]  /*7f40*/  BSYNC B0 ;  /* 0x0000000000007941 */ /* 0x000fea0003800000 */
.L_x_58:
[----:B------:R-:W-:Y:S01]  /*7f50*/  SHF.L.U32 R0, R96, 0x1f, RZ ;  /* 0x0000001f60007819 */ /* 0x000fe200000006ff */
[----:B------:R-:W-:Y:S01]  /*7f60*/  UISETP.NE.AND UP0, UPT, UR48, 0x1, UPT ;  /* 0x000000013000788c */ /* 0x000fe2000bf05270 */
[----:B------:R-:W-:Y:S01]  /*7f70*/  LOP3.LUT P0, R24, R2, 0x3, RZ, 0xc0, !PT ;  /* 0x0000000302187812 */ /* 0x000fe2000780c0ff */
[----:B------:R-:W-:Y:S01]  /*7f80*/  UISETP.NE.AND UP1, UPT, UR48, 0x2, UPT ;  /* 0x000000023000788c */ /* 0x000fe2000bf25270 */
[----:B------:R-:W1:Y:S01]  /*7f90*/  SYNCS.PHASECHK.TRANS64.TRYWAIT P1, [UR24+0x8], R0 ;  /* 0x00000800ff0075a7 */ /* 0x000e620008020158 */
[----:B------:R-:W-:Y:S02]  /*7fa0*/  ULDC UR4, c[0x0][0x608] ;  /* 0x0001820000047ab9 */ /* 0x000fe40000000800 */
[----:B------:R-:W-:-:S04]  /*7fb0*/  FMUL R10, R10, UR4 ;  /* 0x000000040a0a7c20 */ /* 0x000fc80008400000 */
[-C--:B------:R-:W-:Y:S01]  /*7fc0*/  FMUL R90, R90, R10.reuse ;  /* 0x0000000a5a5a7220 */ /* 0x080fe20000400000 */
[----:B------:R-:W-:Y:S01]  /*7fd0*/  @!UP0 ULOP3.LUT UP2, URZ, UR43, 0x2, URZ, 0xc0, !UPT ;  /* 0x000000022b3f8892 */ /* 0x000fe2000f84c03f */
[-C--:B------:R-:W-:Y:S01]  /*7fe0*/  FMUL R91, R91, R10.reuse ;  /* 0x0000000a5b5b7220 */ /* 0x080fe20000400000 */
[----:B------:R-:W-:Y:S01]  /*7ff0*/  @!UP0 ULOP3.LUT UR43, UR43, 0x1, URZ, 0xc0, !UPT ;  /* 0x000000012b2b8892 */ /* 0x000fe2000f8ec03f */
[-C--:B------:R-:W-:Y:S01]  /*8000*/  FMUL R94, R94, R10.reuse ;  /* 0x0000000a5e5e7220 */ /* 0x080fe20000400000 */
[----:B------:R-:W-:Y:S01]  /*8010*/  @!UP0 USEL UR4, URZ, 0x1, UP2 ;  /* 0x000000013f048887 */ /* 0x000fe20009000000 */
[-C--:B------:R-:W-:Y:S01]  /*8020*/  FMUL R95, R95, R10.reuse ;  /* 0x0000000a5f5f7220 */ /* 0x080fe20000400000 */
[----:B------:R-:W-:Y:S01]  /*8030*/  @!UP1 UIADD3 UR5, UR43, 0x1, URZ ;  /* 0x000000012b059890 */ /* 0x000fe2000fffe03f */
[-C--:B------:R-:W-:Y:S01]  /*8040*/  FMUL R82, R82, R10.reuse ;  /* 0x0000000a52527220 */ /* 0x080fe20000400000 */
[----:B------:R-:W-:Y:S01]  /*8050*/  @!UP0 ULOP3.LUT UR42, UR42, UR4, URZ, 0x3c, !UPT ;  /* 0x000000042a2a8292 */ /* 0x000fe2000f8e3c3f */
[-C--:B------:R-:W-:Y:S01]  /*8060*/  FMUL R83, R83, R10.reuse ;  /* 0x0000000a53537220 */ /* 0x080fe20000400000 */
[----:B------:R-:W-:Y:S01]  /*8070*/  @!UP1 UISETP.GT.U32.AND UP2, UPT, UR5, 0x1, UPT ;  /* 0x000000010500988c */ /* 0x000fe2000bf44070 */
[-C--:B------:R-:W-:Y:S01]  /*8080*/  FMUL R86, R86, R10.reuse ;  /* 0x0000000a56567220 */ /* 0x080fe20000400000 */
[----:B------:R-:W-:Y:S01]  /*8090*/  @!UP1 ULOP3.LUT UR43, UR43, 0x1, URZ, 0xc, !UPT ;  /* 0x000000012b2b9892 */ /* 0x000fe2000f8e0c3f */
[----:B------:R-:W-:Y:S01]  /*80a0*/  FMUL R87, R87, R10 ;  /* 0x0000000a57577220 */ /* 0x000fe20000400000 */
[----:B------:R-:W-:-:S04]  /*80b0*/  @!UP1 USEL UR4, URZ, 0x1, !UP2 ;  /* 0x000000013f049887 */ /* 0x000fc8000d000000 */
[----:B------:R-:W-:Y:S01]  /*80c0*/  @!UP1 ULOP3.LUT UR42, UR42, UR4, URZ, 0x3c, !UPT ;  /* 0x000000042a2a9292 */ /* 0x000fe2000f8e3c3f */
[----:B-1----:R-:W-:Y:S11]  /*80d0*/  @!P1 BRA `(.L_x_63) ;  /* 0x0000003400a89947 */ /* 0x002ff60003800000 */
.L_x_134:
[----:B------:R-:W-:Y:S04]  /*80e0*/  BSSY B0, `(.L_x_64) ;  /* 0x000001b000007945 */ /* 0x000fe80003800000 */
[----:B------:R-:W-:Y:S05]  /*80f0*/  @P0 BRA `(.L_x_65) ;  /* 0x0000000000640947 */ /* 0x000fea0003800000 */
[----:B------:R-:W2:Y:S01]  /*8100*/  LDC.64 R6, c[0x0][0x688] ;  /* 0x0001a200ff067b82 */ /* 0x000ea20000000a00 */
[----:B-1----:R-:W-:Y:S01]  /*8110*/  LOP3.LUT R0, R2, 0x60, RZ, 0xc0, !PT ;  /* 0x0000006002007812 */ /* 0x002fe200078ec0ff */
[----:B------:R-:W-:Y:S01]  /*8120*/  UIADD3 UR4, -UR40, URZ, URZ ;  /* 0x0000003f28047290 */ /* 0x000fe2000fffe13f */
[----:B------:R-:W-:Y:S01]  /*8130*/  SHF.R.U32.HI R4, RZ, 0x2, R2 ;  /* 0x00000002ff047819 */ /* 0x000fe20000011602 */
[----:B------:R-:W-:Y:S01]  /*8140*/  ULDC UR5, c[0x0][0xa10] ;  /* 0x0002840000057ab9 */ /* 0x000fe20000000800 */
[----:B------:R-:W-:Y:S01]  /*8150*/  SHF.R.U32.HI R0, RZ, 0x5, R0 ;  /* 0x00000005ff007819 */ /* 0x000fe20000011600 */
[----:B------:R-:W-:Y:S01]  /*8160*/  UIMAD UR4, UR5, UR4, UR41 ;  /* 0x00000004050472a4 */ /* 0x000fe2000f8e0229 */
[----:B------:R-:W-:Y:S02]  /*8170*/  LOP3.LUT R4, R4, 0x7, RZ, 0xc0, !PT ;  /* 0x0000000704047812 */ /* 0x000fe400078ec0ff */
[----:B------:R-:W-:Y:S01]  /*8180*/  SHF.L.U32 R3, R19, 0x6, RZ ;  /* 0x0000000613037819 */ /* 0x000fe200000006ff */
[----:B------:R-:W-:-:S05]  /*8190*/  IMAD.SHL.U32 R5, R0, 0x10, RZ ;  /* 0x0000001000057824 */ /* 0x000fca00078e00ff */
[----:B------:R-:W-:-:S05]  /*81a0*/  LOP3.LUT R4, R5, 0xfffffff0, R4, 0xe2, !PT ;  /* 0xfffffff005047812 */ /* 0x000fca00078ee204 */
[----:B------:R-:W-:Y:S02]  /*81b0*/  IMAD.IADD R5, R3, 0x1, R4 ;  /* 0x0000000103057824 */ /* 0x000fe400078e0204 */
[----:B--2---:R-:W-:-:S03]  /*81c0*/  IMAD R0, R6, UR4, R3 ;  /* 0x0000000406007c24 */ /* 0x004fc6000f8e0203 */
[----:B------:R-:W-:Y:S01]  /*81d0*/  IADD3 R6, R5, 0x8, RZ ;  /* 0x0000000805067810 */ /* 0x000fe20007ffe0ff */
[----:B------:R-:W-:Y:S01]  /*81e0*/  ULDC UR4, c[0x0][0x288] ;  /* 0x0000a20000047ab9 */ /* 0x000fe20000000800 */
[----:B------:R-:W-:Y:S01]  /*81f0*/  IMAD R3, R7, UR36, R0 ;  /* 0x0000002407037c24 */ /* 0x000fe2000f8e0200 */
[----:B------:R-:W-:Y:S02]  /*8200*/  ISETP.GE.U32.AND P0, PT, R5, UR4, PT ;  /* 0x0000000405007c0c */ /* 0x000fe4000bf06070 */
[----:B------:R-:W-:Y:S01]  /*8210*/  ISETP.GE.U32.AND P1, PT, R6, UR4, PT ;  /* 0x0000000406007c0c */ /* 0x000fe2000bf26070 */
[----:B------:R-:W-:Y:S01]  /*8220*/  ULDC.64 UR4, c[0x0][0x680] ;  /* 0x0001a00000047ab9 */ /* 0x000fe20000000a00 */
[----:B------:R-:W-:-:S04]  /*8230*/  IADD3 R0, P2, R4, R3, RZ ;  /* 0x0000000304007210 */ /* 0x000fc80007f5e0ff */
[----:B------:R-:W-:Y:S02]  /*8240*/  LEA.HI.X.SX32 R3, R3, RZ, 0x1, P2 ;  /* 0x000000ff03037211 */ /* 0x000fe400010f0eff */
[----:B------:R-:W-:-:S04]  /*8250*/  LEA R4, P2, R0, UR4, 0x2 ;  /* 0x0000000400047c11 */ /* 0x000fc8000f8410ff */
[----:B------:R-:W-:-:S05]  /*8260*/  LEA.HI.X R5, R0, UR5, R3, 0x2, P2 ;  /* 0x0000000500057c11 */ /* 0x000fca00090f1403 */
[----:B------:R2:W-:Y:S04]  /*8270*/  @!P0 STG.E desc[UR52][R4.64], R11 ;  /* 0x0000000b04008986 */ /* 0x0005e8000c101934 */
[----:B------:R2:W-:Y:S02]  /*8280*/  @!P1 STG.E desc[UR52][R4.64+0x20], R9 ;  /* 0x0000200904009986 */ /* 0x0005e4000c101934 */
.L_x_65:
[----:B------:R-:W-:Y:S05]  /*8290*/  BSYNC B0 ;  /* 0x0000000000007941 */ /* 0x000fea0003800000 */
.L_x_64:
[----:B------:R-:W-:Y:S01]  /*82a0*/  ULDC.64 UR4, c[0x0][0x730] ;  /* 0x0001cc0000047ab9 */ /* 0x000fe20000000a00 */
[-C--:B------:R-:W-:Y:S01]  /*82b0*/  FMUL R30, R74, R10.reuse ;  /* 0x0000000a4a1e7220 */ /* 0x080fe20000400000 */
[----:B------:R-:W-:Y:S01]  /*82c0*/  ISETP.NE.U32.AND P0, PT, RZ, UR4, PT ;  /* 0x00000004ff007c0c */ /* 0x000fe2000bf05070 */
[-C--:B------:R-:W-:Y:S01]  /*82d0*/  FMUL R29, R75, R10.reuse ;  /* 0x0000000a4b1d7220 */ /* 0x080fe20000400000 */
[-C--:B------:R-:W-:Y:S01]  /*82e0*/  FMUL R34, R78, R10.reuse ;  /* 0x0000000a4e227220 */ /* 0x080fe20000400000 */
[-C--:B------:R-:W-:Y:S01]  /*82f0*/  FMUL R33, R79, R10.reuse ;  /* 0x0000000a4f217220 */ /* 0x080fe20000400000 */
[----:B------:R-:W-:Y:S01]  /*8300*/  ISETP.NE.AND.EX P0, PT, RZ, UR5, PT, P0 ;  /* 0x00000005ff007c0c */ /* 0x000fe2000bf05300 */
[-C--:B------:R-:W-:Y:S01]  /*8310*/  FMUL R38, R66, R10.reuse ;  /* 0x0000000a42267220 */ /* 0x080fe20000400000 */
[-C--:B------:R-:W-:Y:S01]  /*8320*/  FMUL R37, R67, R10.reuse ;  /* 0x0000000a43257220 */ /* 0x080fe20000400000 */
[-C--:B------:R-:W-:Y:S01]  /*8330*/  FMUL R42, R70, R10.reuse ;  /* 0x0000000a462a7220 */ /* 0x080fe20000400000 */
[-C--:B------:R-:W-:Y:S01]  /*8340*/  FMUL R41, R71, R10.reuse ;  /* 0x0000000a47297220 */ /* 0x080fe20000400000 */
[-C--:B------:R-:W-:Y:S01]  /*8350*/  FMUL R46, R58, R10.reuse ;  /* 0x0000000a3a2e7220 */ /* 0x080fe20000400000 */
[-C--:B------:R-:W-:Y:S01]  /*8360*/  FMUL R45, R59, R10.reuse ;  /* 0x0000000a3b2d7220 */ /* 0x080fe20000400000 */
[-C--:B------:R-:W-:Y:S01]  /*8370*/  FMUL R50, R62, R10.reuse ;  /* 0x0000000a3e327220 */ /* 0x080fe20000400000 */
[----:B------:R-:W-:-:S05]  /*8380*/  FMUL R49, R63, R10 ;  /* 0x0000000a3f317220 */ /* 0x000fca0000400000 */
[----:B------:R-:W-:Y:S05]  /*8390*/  @P0 BRA `(.L_x_66) ;  /* 0x0000000000240947 */ /* 0x000fea0003800000 */
[----:B------:R-:W-:Y:S02]  /*83a0*/  ULDC.64 UR4, c[0x0][0x728] ;  /* 0x0001ca0000047ab9 */ /* 0x000fe40000000a00 */
[----:B------:R-:W-:-:S04]  /*83b0*/  ISETP.NE.U32.AND P0, PT, RZ, UR4, PT ;  /* 0x00000004ff007c0c */ /* 0x000fc8000bf05070 */
[----:B------:R-:W-:-:S13]  /*83c0*/  ISETP.NE.AND.EX P0, PT, RZ, UR5, PT, P0 ;  /* 0x00000005ff007c0c */ /* 0x000fda000bf05300 */
[----:B------:R-:W-:Y:S05]  /*83d0*/  @!P0 BRA `(.L_x_67) ;  /* 0x00000000000c8947 */ /* 0x000fea0003800000 */
[----:B--2---:R-:W2:Y:S02]  /*83e0*/  LDC.64 R4, c[0x0][0x728] ;  /* 0x0001ca00ff047b82 */ /* 0x004ea40000000a00 */
[----:B--2---:R3:W5:Y:S01]  /*83f0*/  LDG.E R22, desc[UR52][R4.64] ;  /* 0x0000003404167981 */ /* 0x004762000c1e1900 */
[----:B------:R-:W-:Y:S05]  /*8400*/  BRA `(.L_x_66) ;  /* 0x0000000000087947 */ /* 0x000fea0003800000 */
.L_x_67:
[----:B------:R-:W-:Y:S02]  /*8410*/  ULDC UR4, c[0x0][0x720] ;  /* 0x0001c80000047ab9 */ /* 0x000fe40000000800 */
[----:B------:R-:W-:-:S07]  /*8420*/  IMAD.U32 R22, RZ, RZ, UR4 ;  /* 0x00000004ff167e24 */ /* 0x000fce000f8e00ff */
.L_x_66:
[----:B-1----:R-:W-:-:S04]  /*8430*/  MOV R0, RZ ;  /* 0x000000ff00007202 */ /* 0x002fc80000000f00 */
[----:B------:R-:W-:-:S13]  /*8440*/  LOP3.LUT P0, RZ, R0, 0x9f, RZ, 0xc0, !PT ;  /* 0x0000009f00ff7812 */ /* 0x000fda000780c0ff */
[----:B------:R-:W-:Y:S05]  /*8450*/  @!P0 BRA `(.L_x_68) ;  /* 0x0000000000408947 */ /* 0x000fea0003800000 */
[----:B------:R-:W-:Y:S01]  /*8460*/  MOV R0, 0x0 ;  /* 0x0000000000007802 */ /* 0x000fe20000000f00 */
[----:B------:R-:W-:Y:S01]  /*8470*/  ULDC.64 UR4, c[0x4][0x70] ;  /* 0x01001c0000047ab9 */ /* 0x000fe20000000a00 */
[----:B------:R-:W-:Y:S01]  /*8480*/  ULDC.64 UR6, c[0x4][0x8] ;  /* 0x0100020000067ab9 */ /* 0x000fe20000000a00 */
[----:B--23--:R-:W-:Y:S01]  /*8490*/  IMAD.U32 R4, RZ, RZ, UR4 ;  /* 0x00000004ff047e24 */ /* 0x00cfe2000f8e00ff */
[----:B------:R1:W2:Y:S01]  /*84a0*/  LDC.64 R14, c[0x4][R0] ;  /* 0x01000000000e7b82 */ /* 0x0002a20000000a00 */
[----:B------:R-:W-:Y:S01]  /*84b0*/  MOV R5, UR5 ;  /* 0x0000000500057c02 */ /* 0x000fe20008000f00 */
[----:B------:R-:W-:Y:S01]  /*84c0*/  ULDC.64 UR4, c[0x4][0x78] ;  /* 0x01001e0000047ab9 */ /* 0x000fe20000000a00 */
[----:B------:R-:W-:Y:S01]  /*84d0*/  MOV R10, UR6 ;  /* 0x00000006000a7c02 */ /* 0x000fe20008000f00 */
[----:B------:R-:W-:Y:S01]  /*84e0*/  IMAD.U32 R6, RZ, RZ, UR4 ;  /* 0x00000004ff067e24 */ /* 0x000fe2000f8e00ff */
[----:B------:R-:W-:Y:S01]  /*84f0*/  MOV R12, 0x1 ;  /* 0x00000001000c7802 */ /* 0x000fe20000000f00 */
[----:B------:R-:W-:-:S02]  /*8500*/  IMAD.U32 R7, RZ, RZ, UR5 ;  /* 0x00000005ff077e24 */ /* 0x000fc4000f8e00ff */
[----:B------:R-:W-:Y:S02]  /*8510*/  IMAD.U32 R11, RZ, RZ, UR7 ;  /* 0x00000007ff0b7e24 */ /* 0x000fe4000f8e00ff */
[----:B------:R-:W-:Y:S02]  /*8520*/  IMAD.MOV.U32 R8, RZ, RZ, 0x70 ;  /* 0x00000070ff087424 */ /* 0x000fe400078e00ff */
[----:B-1----:R-:W-:-:S07]  /*8530*/  IMAD.MOV.U32 R13, RZ, RZ, RZ ;  /* 0x000000ffff0d7224 */ /* 0x002fce00078e00ff */
[----:B------:R-:W-:-:S07]  /*8540*/  LEPC R20, `(.L_x_68) ;  /* 0x000000001014794e */ /* 0x000fce0000000000 */
[----:B--2--5:R-:W-:Y:S05]  /*8550*/  CALL.ABS.NOINC R14 ;  /* 0x000000000e007343 */ /* 0x024fea0003c00000 */
.L_x_68:
[----:B------:R-:W-:Y:S01]  /*8560*/  MOV R0, UR48 ;  /* 0x0000003000007c02 */ /* 0x000fe20008000f00 */
[----:B------:R-:W-:-:S04]  /*8570*/  IMAD.U32 R25, RZ, RZ, UR37 ;  /* 0x00000025ff197e24 */ /* 0x000fc8000f8e00ff */
[----:B------:R-:W-:-:S04]  /*8580*/  IMAD R25, R0, 0x1100, R25 ;  /* 0x0000110000197824 */ /* 0x000fc800078e0219 */
[----:B------:R-:W-:-:S05]  /*8590*/  VIADD R26, R25, 0x10700 ;  /* 0x00010700191a7836 */ /* 0x000fca0000000000 */
        /* <DEDUP_REMOVED lines=9> */
[----:B------:R-:W-:Y:S01]  /*8630*/  IMAD.U32 R6, RZ, RZ, UR6 ;  /* 0x00000006ff067e24 */ /* 0x000fe2000f8e00ff */
[----:B------:R-:W-:Y:S01]  /*8640*/  MOV R10, UR4 ;  /* 0x00000004000a7c02 */ /* 0x000fe20008000f00 */
[----:B------:R-:W-:Y:S01]  /*8650*/  IMAD.U32 R7, RZ, RZ, UR7 ;  /* 0x00000007ff077e24 */ /* 0x000fe2000f8e00ff */
[----:B------:R-:W-:Y:S01]  /*8660*/  MOV R12, 0x1 ;  /* 0x00000001000c7802 */ /* 0x000fe20000000f00 */
[----:B------:R-:W-:-:S02]  /*8670*/  IMAD.U32 R11, RZ, RZ, UR5 ;  /* 0x00000005ff0b7e24 */ /* 0x000fc4000f8e00ff */
[----:B------:R-:W-:Y:S02]  /*8680*/  IMAD.MOV.U32 R8, RZ, RZ, 0x70 ;  /* 0x00000070ff087424 */ /* 0x000fe400078e00ff */
[----:B-1----:R-:W-:-:S07]  /*8690*/  IMAD.MOV.U32 R13, RZ, RZ, RZ ;  /* 0x000000ffff0d7224 */ /* 0x002fce00078e00ff */
[----:B------:R-:W-:-:S07]  /*86a0*/  LEPC R20, `(.L_x_69) ;  /* 0x000000001014794e */ /* 0x000fce0000000000 */
[----:B--2--5:R-:W-:Y:S05]  /*86b0*/  CALL.ABS.NOINC R14 ;  /* 0x000000000e007343 */ /* 0x024fea0003c00000 */
.L_x_69:
[C---:B------:R-:W-:Y:S01]  /*86c0*/  SHF.L.U32 R0, R2.reuse, 0x3, RZ ;  /* 0x0000000302007819 */ /* 0x040fe200000006ff */
[----:B------:R-:W-:Y:S01]  /*86d0*/  ULDC.64 UR4, c[0x0][0x730] ;  /* 0x0001cc0000047ab9 */ /* 0x000fe20000000a00 */
[----:B--23--:R-:W-:Y:S01]  /*86e0*/  IMAD.SHL.U32 R4, R2, 0x10, RZ ;  /* 0x0000001002047824 */ /* 0x00cfe200078e00ff */
[----:B------:R-:W-:Y:S01]  /*86f0*/  ISETP.NE.U32.AND P0, PT, RZ, UR4, PT ;  /* 0x00000004ff007c0c */ /* 0x000fe2000bf05070 */
[----:B------:R-:W-:Y:S01]  /*8700*/  ULDC UR4, c[0x0][0x720] ;  /* 0x0001c80000047ab9 */ /* 0x000fe20000000800 */
[----:B------:R-:W-:Y:S02]  /*8710*/  LOP3.LUT R3, R0, 0x300, RZ, 0xc0, !PT ;  /* 0x0000030000037812 */ /* 0x000fe400078ec0ff */
[----:B------:R-:W-:Y:S02]  /*8720*/  LOP3.LUT R0, R2, 0x7f, RZ, 0xc0, !PT ;  /* 0x0000007f02007812 */ /* 0x000fe400078ec0ff */
[----:B------:R-:W-:Y:S01]  /*8730*/  SHF.R.U32.HI R6, RZ, 0x1, R2 ;  /* 0x00000001ff067819 */ /* 0x000fe20000011602 */
[----:B------:R-:W-:Y:S01]  /*8740*/  IMAD R3, R24, 0x10, R3 ;  /* 0x0000001018037824 */ /* 0x000fe200078e0203 */
[----:B------:R-:W-:-:S02]  /*8750*/  LOP3.LUT R5, R4, 0x40, RZ, 0xc0, !PT ;  /* 0x0000004004057812 */ /* 0x000fc400078ec0ff */
[----:B------:R-:W-:Y:S02]  /*8760*/  ISETP.NE.AND.EX P0, PT, RZ, UR5, PT, P0 ;  /* 0x00000005ff007c0c */ /* 0x000fe4000bf05300 */
[----:B------:R-:W-:Y:S02]  /*8770*/  IADD3 R0, R0, 0x1f, RZ ;  /* 0x0000001f00007810 */ /* 0x000fe40007ffe0ff */
[----:B------:R-:W-:Y:S01]  /*8780*/  LOP3.LUT R5, R5, 0x8, R6, 0xf8, !PT ;  /* 0x0000000805057812 */ /* 0x000fe200078ef806 */
[----:B------:R-:W-:Y:S01]  /*8790*/  IMAD.SHL.U32 R6, R2, 0x2, RZ ;  /* 0x0000000202067824 */ /* 0x000fe200078e00ff */
[----:B-----5:R-:W-:Y:S02]  /*87a0*/  FSEL R51, R22, UR4, !P0 ;  /* 0x0000000416337c08 */ /* 0x020fe4000c000000 */
[----:B------:R-:W-:Y:S02]  /*87b0*/  ISETP.GT.U32.AND P0, PT, R0, 0x3e, PT ;  /* 0x0000003e0000780c */ /* 0x000fe40003f04070 */
[----:B------:R-:W-:Y:S01]  /*87c0*/  LOP3.LUT R5, R5, 0x8, R6, 0x78, !PT ;  /* 0x0000000805057812 */ /* 0x000fe200078e7806 */
[-C--:B------:R-:W-:Y:S01]  /*87d0*/  FMUL R0, R88, R51.reuse ;  /* 0x0000003358007220 */ /* 0x080fe20000400000 */
[----:B------:R-:W-:Y:S01]  /*87e0*/  LOP3.LUT R4, R4, 0x80, RZ, 0xc0, !PT ;  /* 0x0000008004047812 */ /* 0x000fe200078ec0ff */
[-C--:B------:R-:W-:Y:S01]  /*87f0*/  FMUL R6, R92, R51.reuse ;  /* 0x000000335c067220 */ /* 0x080fe20000400000 */
[-C--:B------:R-:W-:Y:S01]  /*8800*/  FMUL R7, R93, R51.reuse ;  /* 0x000000335d077220 */ /* 0x080fe20000400000 */
[----:B------:R-:W-:Y:S01]  /*8810*/  FMUL R8, R94, R51 ;  /* 0x000000335e087220 */ /* 0x000fe20000400000 */
[----:B------:R-:W-:Y:S01]  /*8820*/  IADD3 R10, R5, R3, R4 ;  /* 0x00000003050a7210 */ /* 0x000fe20007ffe004 */
[-C--:B------:R-:W-:Y:S01]  /*8830*/  FMUL R3, R89, R51.reuse ;  /* 0x0000003359037220 */ /* 0x080fe20000400000 */
[-C--:B------:R-:W-:Y:S01]  /*8840*/  FMUL R4, R90, R51.reuse ;  /* 0x000000335a047220 */ /* 0x080fe20000400000 */
[-C--:B------:R-:W-:Y:S01]  /*8850*/  FMUL R5, R91, R51.reuse ;  /* 0x000000335b057220 */ /* 0x080fe20000400000 */
[----:B------:R-:W-:Y:S01]  /*8860*/  FMUL R9, R95, R51 ;  /* 0x000000335f097220 */ /* 0x000fe20000400000 */
[----:B------:R-:W-:-:S02]  /*8870*/  IMAD R26, R10, 0x2, R26 ;  /* 0x000000020a1a7824 */ /* 0x000fc400078e021a */
        /* <DEDUP_REMOVED lines=33> */
[----:B------:R-:W-:Y:S01]  /*8a90*/  IMAD R10, R10, 0x2, R25 ;  /* 0x000000020a0a7824 */ /* 0x000fe200078e0219 */
[----:B------:R-:W-:-:S02]  /*8aa0*/  F2FP.BF16.F32.PACK_AB R53, R5, R4 ;  /* 0x000000040535723e */ /* 0x000fc400000010ff */
[----:B------:R-:W-:Y:S02]  /*8ab0*/  F2FP.BF16.F32.PACK_AB R54, R7, R6 ;  /* 0x000000060736723e */ /* 0x000fe400000010ff */
[----:B------:R-:W-:Y:S01]  /*8ac0*/  F2FP.BF16.F32.PACK_AB R55, R9, R8 ;  /* 0x000000080937723e */ /* 0x000fe200000010ff */
[----:B------:R-:W-:Y:S06]  /*8ad0*/  @P0 BRA `(.L_x_70) ;  /* 0x0000000000040947 */ /* 0x000fec0003800000 */
[----:B------:R-:W-:-:S04]  /*8ae0*/  DEPBAR.LE SB0, 0x1 ;  /* 0x000080400000791a */ /* 0x000fc80000000000 */
.L_x_70:
[----:B------:R-:W-:Y:S05]  /*8af0*/  WARPSYNC.ALL ;  /* 0x0000000000007948 */ /* 0x000fea0003800000 */
[----:B------:R-:W-:Y:S01]  /*8b00*/  BAR.SYNC.DEFER_BLOCKING 0x1, 0x80 ;  /* 0x0042000000007b1d */ /* 0x000fe20000010000 */
[----:B------:R-:W-:Y:S02]  /*8b10*/  F2FP.BF16.F32.PACK_AB R13, R13, R14 ;  /* 0x0000000e0d0d723e */ /* 0x000fe400000010ff */
[----:B------:R-:W-:Y:S02]  /*8b20*/  F2FP.BF16.F32.PACK_AB R14, R15, R20 ;  /* 0x000000140f0e723e */ /* 0x000fe400000010ff */
[----:B------:R-:W-:Y:S01]  /*8b30*/  F2FP.BF16.F32.PACK_AB R12, R11, R12 ;  /* 0x0000000c0b0c723e */ /* 0x000fe200000010ff */
[----:B------:R-:W-:Y:S01]  /*8b40*/  BSSY B0, `(.L_x_71) ;  /* 0x0000018000007945 */ /* 0x000fe20003800000 */
[----:B------:R-:W-:Y:S01]  /*8b50*/  F2FP.BF16.F32.PACK_AB R15, R21, R24 ;  /* 0x00000018150f723e */ /* 0x000fe200000010ff */
[----:B------:R1:W-:Y:S01]  /*8b60*/  STSM.16.M88.4 [R10+0x10700], R52 ;  /* 0x010700340a007844 */ /* 0x0003e20000000200 */
[----:B------:R-:W-:Y:S01]  /*8b70*/  @!PT LDS RZ, [RZ] ;  /* 0x00000000fffff984 */ /* 0x000fe20000000800 */
[----:B------:R-:W-:Y:S01]  /*8b80*/  @!PT LDS RZ, [RZ] ;  /* 0x00000000fffff984 */ /* 0x000fe20000000800 */
[----:B------:R-:W-:Y:S01]  /*8b90*/  @!PT LDS RZ, [RZ] ;  /* 0x00000000fffff984 */ /* 0x000fe20000000800 */
[----:B------:R-:W-:Y:S01]  /*8ba0*/  @!PT LDS RZ, [RZ] ;  /* 0x00000000fffff984 */ /* 0x000fe20000000800 */
[----:B------:R2:W-:Y:S06]  /*8bb0*/  MEMBAR.ALL.CTA ;  /* 0x0000000000007992 */ /* 0x0005ec0000008000 */
[----:B--2---:R-:W2:Y:S02]  /*8bc0*/  FENCE.VIEW.ASYNC.S ;  /* 0x00000000000073c6 */ /* 0x004ea40000000000 */
[----:B--2---:R-:W-:Y:S06]  /*8bd0*/  BAR.SYNC.DEFER_BLOCKING 0x1, 0x80 ;  /* 0x0042000000007b1d */ /* 0x004fec0000010000 */
[----:B------:R-:W-:Y:S05]  /*8be0*/  @P0 BRA `(.L_x_72) ;  /* 0x0000000000340947 */ /* 0x000fea0003800000 */
[----:B------:R-:W-:Y:S01]  /*8bf0*/  R2UR UR34, R19 ;  /* 0x00000000132272ca */ /* 0x000fe200000e0000 */
[----:B------:R-:W-:Y:S01]  /*8c00*/  UIADD3 UR35, -UR40, URZ, URZ ;  /* 0x0000003f28237290 */ /* 0x000fe2000fffe13f */
[----:B------:R-:W-:Y:S01]  /*8c10*/  R2UR UR32, R25 ;  /* 0x00000000192072ca */ /* 0x000fe200000e0000 */
[----:B------:R-:W-:Y:S01]  /*8c20*/  UIADD3 UR6, UP0, UR50, 0x670, URZ ;  /* 0x0000067032067890 */ /* 0x000fe2000ff1e03f */
[----:B------:R-:W-:Y:S01]  /*8c30*/  ULDC UR4, c[0x0][0xa10] ;  /* 0x0002840000047ab9 */ /* 0x000fe20000000800 */
[----:B------:R-:W-:Y:S01]  /*8c40*/  UMOV UR33, URZ ;  /* 0x0000003f00217c82 */ /* 0x000fe20008000000 */
[----:B------:R-:W-:Y:S02]  /*8c50*/  UIMAD UR35, UR4, UR35, UR41 ;  /* 0x00000023042372a4 */ /* 0x000fe4000f8e0229 */
[----:B------:R-:W-:-:S05]  /*8c60*/  UIADD3.X UR7, URZ, UR51, URZ, UP0, !UPT ;  /* 0x000000333f077290 */ /* 0x000fca00087fe43f */
[----:B------:R-:W-:Y:S02]  /*8c70*/  USHF.L.U32 UR34, UR34, 0x6, URZ ;  /* 0x0000000622227899 */ /* 0x000fe4000800063f */
[----:B------:R-:W-:-:S09]  /*8c80*/  UIADD3 UR32, UR32, 0x10700, URZ ;  /* 0x0001070020207890 */ /* 0x000fd2000fffe03f */
[----:B------:R2:W-:Y:S01]  /*8c90*/  UTMASTG.4D [UR32], [UR6] ;  /* 0x00000020060073b5 */ /* 0x0005e20008018000 */
[----:B------:R0:W-:Y:S01]  /*8ca0*/  UTMACMDFLUSH ;  /* 0x00000000000079b7 */ /* 0x0001e20000000000 */
[----:B--2---:R-:W-:-:S04]  /*8cb0*/  DEPBAR.LE SB0, 0x1 ;  /* 0x000080400000791a */ /* 0x004fc80000000000 */
.L_x_72:
[----:B------:R-:W-:Y:S05]  /*8cc0*/  BSYNC B0 ;  /* 0x0000000000007941 */ /* 0x000fea0003800000 */
.L_x_71:
        /* <DEDUP_REMOVED lines=12> */
[----:B---3--:R-:W3:Y:S02]  /*8d90*/  FENCE.VIEW.ASYNC.S ;  /* 0x00000000000073c6 */ /* 0x008ee40000000000 */
[----:B---3--:R-:W-:Y:S06]  /*8da0*/  BAR.SYNC.DEFER_BLOCKING 0x1, 0x80 ;  /* 0x0042000000007b1d */ /* 0x008fec0000010000 */
[----:B------:R-:W-:Y:S05]  /*8db0*/  @P0 BRA `(.L_x_74) ;  /* 0x0000000000340947 */ /* 0x000fea0003800000 */
[----:B------:R-:W-:Y:S01]  /*8dc0*/  R2UR UR34, R19 ;  /* 0x00000000132272ca */ /* 0x000fe200000e0000 */
[----:B------:R-:W-:Y:S01]  /*8dd0*/  UIADD3 UR35, -UR40, URZ, URZ ;  /* 0x0000003f28237290 */ /* 0x000fe2000fffe13f */
[----:B------:R-:W-:Y:S01]  /*8de0*/  R2UR UR32, R25 ;  /* 0x00000000192072ca */ /* 0x000fe200000e0000 */
[----:B------:R-:W-:Y:S01]  /*8df0*/  UIADD3 UR6, UP0, UR50, 0x670, URZ ;  /* 0x0000067032067890 */ /* 0x000fe2000ff1e03f */
[----:B------:R-:W-:Y:S01]  /*8e00*/  ULDC UR4, c[0x0][0xa10] ;  /* 0x0002840000047ab9 */ /* 0x000fe20000000800 */
[----:B------:R-:W-:Y:S01]  /*8e10*/  UMOV UR33, 0x10 ;  /* 0x0000001000217882 */ /* 0x000fe20000000000 */
[----:B------:R-:W-:Y:S02]  /*8e20*/  UIMAD UR35, UR4, UR35, UR41 ;  /* 0x00000023042372a4 */ /* 0x000fe4000f8e0229 */
[----:B------:R-:W-:-:S05]  /*8e30*/  UIADD3.X UR7, URZ, UR51, URZ, UP0, !UPT ;  /* 0x000000333f077290 */ /* 0x000fca00087fe43f */
[----:B------:R-:W-:Y:S02]  /*8e40*/  USHF.L.U32 UR34, UR34, 0x6, URZ ;  /* 0x0000000622227899 */ /* 0x000fe4000800063f */
[----:B------:R-:W-:-:S09]  /*8e50*/  UIADD3 UR32, UR32, 0x10f00, URZ ;  /* 0x00010f0020207890 */ /* 0x000fd2000fffe03f */
[----:B------:R3:W-:Y:S01]  /*8e60*/  UTMASTG.4D [UR32], [UR6] ;  /* 0x00000020060073b5 */ /* 0x0007e20008018000 */
[----:B------:R0:W-:Y:S01]  /*8e70*/  UTMACMDFLUSH ;  /* 0x00000000000079b7 */ /* 0x0001e20000000000 */
[----:B---3--:R-:W-:-:S04]  /*8e80*/  DEPBAR.LE SB0, 0x1 ;  /* 0x000080400000791a */ /* 0x008fc80000000000 */
.L_x_74:
[----:B------:R-:W-:Y:S05]  /*8e90*/  BSYNC B0 ;  /* 0x0000000000007941 */ /* 0x000fea0003800000 */
.L_x_73:
[----:B------:R-:W-:Y:S01]  /*8ea0*/  BAR.SYNC.DEFER_BLOCKING 0x1, 0x80 ;  /* 0x0042000000007b1d */ /* 0x000fe20000010000 */
[----:B------:R-:W-:Y:S02]  /*8eb0*/  F2FP.BF16.F32.PACK_AB R37, R37, R38 ;  /* 0x000000262525723e */ /* 0x000fe400000010ff */
[----:B------:R-:W-:Y:S02]  /*8ec0*/  F2FP.BF16.F32.PACK_AB R38, R39, R40 ;  /* 0x000000282726723e */ /* 0x000fe400000010ff */
[----:B------:R-:W-:Y:S01]  /*8ed0*/  F2FP.BF16.F32.PACK_AB R36, R35, R36 ;  /* 0x000000242324723e */ /* 0x000fe200000010ff */
[----:B------:R-:W-:Y:S01]  /*8ee0*/  BSSY B0, `(.L_x_75) ;  /* 0x0000019000007945 */ /* 0x000fe20003800000 */
[----:B------:R-:W-:Y:S01]  /*8ef0*/  F2FP.BF16.F32.PACK_AB R39, R41, R42 ;  /* 0x0000002a2927723e */ /* 0x000fe200000010ff */
[----:B------:R3:W-:Y:S01]  /*8f00*/  STSM.16.M88.4 [R26], R28 ;  /* 0x0000001c1a007844 */ /* 0x0007e20000000200 */
[----:B------:R-:W-:Y:S01]  /*8f10*/  @!PT LDS RZ, [RZ] ;  /* 0x00000000fffff984 */ /* 0x000fe20000000800 */
[----:B------:R-:W-:Y:S01]  /*8f20*/  @!PT LDS RZ, [RZ] ;  /* 0x00000000fffff984 */ /* 0x000fe20000000800 */
[----:B------:R-:W-:Y:S01]  /*8f30*/  @!PT LDS RZ, [RZ] ;  /* 0x00000000fffff984 */ /* 0x000fe20000000800 */
[----:B------:R-:W-:Y:S01]  /*8f40*/  @!PT LDS RZ, [RZ] ;  /* 0x00000000fffff984 */ /* 0x000fe20000000800 */
[----:B------:R4:W-:Y:S06]  /*8f50*/  MEMBAR.ALL.CTA ;  /* 0x0000000000007992 */ /* 0x0009ec0000008000 */
[----:B----4-:R-:W4:Y:S02]  /*8f60*/  FENCE.VIEW.ASYNC.S ;  /* 0x00000000000073c6 */ /* 0x010f240000000000 */
[----:B----4-:R-:W-:Y:S06]  /*8f70*/  BAR.SYNC.DEFER_BLOCKING 0x1, 0x80 ;  /* 0x0042000000007b1d */ /* 0x010fec0000010000 */
        /* <DEDUP_REMOVED lines=8> */
[----:B------:R-:W-:Y:S01]  /*9000*/  UIADD3.X UR7, URZ, UR51, URZ, UP0, !UPT ;  /* 0x000000333f077290 */ /* 0x000fe200087fe43f */
[----:B------:R-:W-:-:S04]  /*9010*/  UMOV UR12, UR36 ;  /* 0x00000024000c7c82 */ /* 0x000fc80008000000 */
[----:B------:R-:W-:Y:S02]  /*9020*/  USHF.L.U32 UR10, UR10, 0x6, URZ ;  /* 0x000000060a0a7899 */ /* 0x000fe4000800063f */
[----:B------:R-:W-:-:S09]  /*9030*/  UIADD3 UR8, UR8, 0x10700, URZ ;  /* 0x0001070008087890 */ /* 0x000fd2000fffe03f */
[----:B------:R4:W-:Y:S01]  /*9040*/  UTMASTG.4D [UR8], [UR6] ;  /* 0x00000008060073b5 */ /* 0x0009e20008018000 */
[----:B------:R0:W-:Y:S01]  /*9050*/  UTMACMDFLUSH ;  /* 0x00000000000079b7 */ /* 0x0001e20000000000 */
[----:B----4-:R-:W-:-:S04]  /*9060*/  DEPBAR.LE SB0, 0x1 ;  /* 0x000080400000791a */ /* 0x010fc80000000000 */
.L_x_76:
[----:B------:R-:W-:Y:S05]  /*9070*/  BSYNC B0 ;  /* 0x0000000000007941 */ /* 0x000fea0003800000 */
.L_x_75:
        /* <DEDUP_REMOVED lines=12> */
[----:B-----5:R-:W5:Y:S02]  /*9140*/  FENCE.VIEW.ASYNC.S ;  /* 0x00000000000073c6 */ /* 0x020f640000000000 */
[----:B-----5:R-:W-:Y:S06]  /*9150*/  BAR.SYNC.DEFER_BLOCKING 0x1, 0x80 ;  /* 0x0042000000007b1d */ /* 0x020fec0000010000 */
        /* <DEDUP_REMOVED lines=14> */
[----:B-1----:R-:W-:-:S04]  /*9240*/  DEPBAR.LE SB0, 0x1 ;  /* 0x000080400000791a */ /* 0x002fc80000000000 */
.L_x_78:
[----:B------:R-:W-:Y:S05]  /*9250*/  BSYNC B0 ;  /* 0x0000000000007941 */ /* 0x000fea0003800000 */
.L_x_77:
[----:B------:R-:W-:Y:S06]  /*9260*/  BAR.SYNC.DEFER_BLOCKING 0x1, 0x80 ;  /* 0x0042000000007b1d */ /* 0x000fec0000010000 */
[----:B------:R-:W-:Y:S01]  /*9270*/  BSSY B0, `(.L_x_79) ;  /* 0x0000017000007945 */ /* 0x000fe20003800000 */
[----:B------:R1:W-:Y:S01]  /*9280*/  STSM.16.M88.4 [R26], R44 ;  /* 0x0000002c1a007844 */ /* 0x0003e20000000200 */
        /* <DEDUP_REMOVED lines=19> */
[----:B------:R1:W-:Y:S02]  /*93c0*/  UTMASTG.4D [UR8], [UR6] ;  /* 0x00000008060073b5 */ /* 0x0003e40008018000 */
[----:B-1----:R0:W-:Y:S02]  /*93d0*/  UTMACMDFLUSH ;  /* 0x00000000000079b7 */ /* 0x0021e40000000000 */
.L_x_80:
[----:B------:R-:W-:Y:S05]  /*93e0*/  BSYNC B0 ;  /* 0x0000000000007941 */ /* 0x000fea0003800000 */
.L_x_79:
[----:B------:R-:W-:Y:S01]  /*93f0*/  ULEA UR4, UR48, 0xfffffff8, 0x3 ;  /* 0xfffffff830047891 */ /* 0x000fe2000f8e183f */
[----:B------:R-:W-:-:S04]  /*9400*/  DEPBAR.LE SB0, 0x0 ;  /* 0x000080000000791a */ /* 0x000fc80000000000 */
[----:B------:R-:W-:Y:S01]  /*9410*/  ULOP3.LUT UR4, UR4, 0x8, URZ, 0xc0, !UPT ;  /* 0x0000000804047892 */ /* 0x000fe2000f8ec03f */
[----:B------:R-:W-:-:S03]  /*9420*/  LOP3.LUT R96, R96, 0x1, RZ, 0x3c, !PT ;  /* 0x0000000160607812 */ /* 0x000fc600078e3cff */
[----:B------:R-:W-:-:S06]  /*9430*/  ULOP3.LUT UR4, UR4, 0x18, URZ, 0x3c, !UPT ;  /* 0x0000001804047892 */ /* 0x000fcc000f8e3c3f */
[----:B------:R-:W-:Y:S01]  /*9440*/  MOV R0, UR4 ;  /* 0x0000000400007c02 */ /* 0x000fe20008000f00 */
[----:B------:R-:W-:Y:S02]  /*9450*/  ULDC UR4, c[0x0][0xc] ;  /* 0x0000030000047ab9 */ /* 0x000fe40000000800 */
[----:B------:R-:W-:Y:S01]  /*9460*/  VIADD R17, R17, UR4 ;  /* 0x0000000411117c36 */ /* 0x000fe20008000000 */
[----:B------:R-:W-:Y:S01]  /*9470*/  ULDC UR4, c[0x0][0xa00] ;  /* 0x0002800000047ab9 */ /* 0x000fe20000000800 */
[----:B------:R1:W-:Y:S03]  /*9480*/  SYNCS.ARRIVE.TRANS64.A1T0 RZ, [R0+UR37+0x13a90], RZ ;  /* 0x013a90ff00ff79a7 */ /* 0x0003e60008100025 */
[----:B------:R-:W-:-:S13]  /*9490*/  ISETP.GE.AND P0, PT, R17, UR4, PT ;  /* 0x0000000411007c0c */ /* 0x000fda000bf06270 */
[----:B-1----:R-:W-:Y:S05]  /*94a0*/  @!P0 BRA `(.L_x_81) ;  /* 0xffffff7800548947 */ /* 0x002fea000383ffff */
[----:B------:R-:W-:Y:S05]  /*94b0*/  EXIT ;  /* 0x000000000000794d */ /* 0x000fea0003800000 */
.L_x_6:
[----:B------:R-:W-:-:S08]  /*94c0*/  NOP ;  /* 0x0000000000007918 */ /* 0x000fd00000000000 */
[----:B------:R-:W2:-:S00]  /*94d0*/  USETMAXREG.DEALLOC.CTAPOOL 0x18 ;  /* 0x00000018000079c8 */ /* 0x000e8000080e0500 */
[----:B------:R-:W-:-:S13]  /*94e0*/  PLOP3.LUT P3, PT, PT, PT, UP0, 0x80, 0x0 ;  /* 0x000000000000781c */ /* 0x000fda0003f6f008 */
[----:B--2---:R-:W-:Y:S05]  /*94f0*/  @!P3 BRA `(.L_x_82) ;  /* 0x0000000800e4b947 */ /* 0x004fea0003800000 */
[----:B------:R-:W-:-:S13]  /*9500*/  PLOP3.LUT P2, PT, PT, PT, UP1, 0x80, 0x0 ;  /* 0x000000000000781c */ /* 0x000fda0003f4f018 */
[----:B-1----:R-:W-:Y:S05]  /*9510*/  @P2 EXIT ;  /* 0x000000000000294d */ /* 0x002fea0003800000 */
[----:B------:R-:W-:Y:S02]  /*9520*/  ULDC UR4, c[0x0][0xa00] ;  /* 0x0002800000047ab9 */ /* 0x000fe40000000800 */
[----:B------:R-:W-:-:S13]  /*9530*/  ISETP.GE.AND P2, PT, R17, UR4, PT ;  /* 0x0000000411007c0c */ /* 0x000fda000bf46270 */
[----:B------:R-:W-:Y:S05]  /*9540*/  @P2 EXIT ;  /* 0x000000000000294d */ /* 0x000fea0003800000 */
[----:B------:R-:W-:Y:S01]  /*9550*/  LOP3.LUT P2, RZ, R2, 0x1f, RZ, 0xc0, !PT ;  /* 0x0000001f02ff7812 */ /* 0x000fe2000784c0ff */
[----:B------:R-:W-:Y:S01]  /*9560*/  BSSY B0, `(.L_x_83) ;  /* 0x00000b1000007945 */ /* 0x000fe20003800000 */
[----:B------:R-:W-:Y:S01]  /*9570*/  IMAD.MOV.U32 R4, RZ, RZ, 0x1 ;  /* 0x00000001ff047424 */ /* 0x000fe200078e00ff */
[----:B------:R-:W-:Y:S01]  /*9580*/  MOV R0, RZ ;  /* 0x000000ff00007202 */ /* 0x000fe20000000f00 */
[----:B------:R-:W-:Y:S01]  /*9590*/  IMAD.MOV.U32 R5, RZ, RZ, 0x1 ;  /* 0x00000001ff057424 */ /* 0x000fe200078e00ff */
[----:B------:R-:W-:Y:S01]  /*95a0*/  PLOP3.LUT P0, PT, P2, P0, PT, 0x2a, 0x0 ;  /* 0x000000000000781c */ /* 0x000fe20001700572 */
[----:B------:R-:W-:Y:S01]  /*95b0*/  ULOP3.LUT UR22, UR46, 0x2, URZ, 0xfc, !UPT ;  /* 0x000000022e167892 */ /* 0x000fe2000f8efc3f */
[----:B------:R-:W-:Y:S01]  /*95c0*/  ULDC UR23, c[0x0][0xc] ;  /* 0x0000030000177ab9 */ /* 0x000fe20000000800 */
[----:B------:R-:W-:Y:S01]  /*95d0*/  ULDC.64 UR20, c[0x0][0x198] ;  /* 0x0000660000147ab9 */ /* 0x000fe20000000a00 */
[----:B------:R-:W-:-:S09]  /*95e0*/  ULDC UR24, c[0x0][0xa00] ;  /* 0x0002800000187ab9 */ /* 0x000fd20000000800 */
.L_x_98:
[----:B------:R-:W1:Y:S01]  /*95f0*/  LDC R6, c[0x0][0xa04] ;  /* 0x00028100ff067b82 */ /* 0x000e620000000800 */
[----:B------:R-:W-:Y:S01]  /*9600*/  IMAD.MOV.U32 R7, RZ, RZ, R17 ;  /* 0x000000ffff077224 */ /* 0x000fe200078e0011 */
[----:B------:R-:W-:-:S06]  /*9610*/  UMOV UR4, 0xffffffff ;  /* 0xffffffff00047882 */ /* 0x000fcc0000000000 */
[----:B------:R-:W2:Y:S08]  /*9620*/  LDC R10, c[0x0][0xa10] ;  /* 0x00028400ff0a7b82 */ /* 0x000eb00000000800 */
[----:B------:R-:W3:Y:S01]  /*9630*/  LDC R13, c[0x0][0xa1c] ;  /* 0x00028700ff0d7b82 */ /* 0x000ee20000000800 */
[----:B-1----:R-:W-:Y:S02]  /*9640*/  ISETP.NE.AND P2, PT, R6, 0x1, PT ;  /* 0x000000010600780c */ /* 0x002fe40003f45270 */
[----:B--2---:R-:W-:-:S11]  /*9650*/  ISETP.NE.AND P3, PT, R10, 0x1, PT ;  /* 0x000000010a00780c */ /* 0x004fd60003f65270 */
[----:B------:R-:W1:Y:S01]  /*9660*/  @P2 LDC.64 R8, c[0x0][0xa08] ;  /* 0x00028200ff082b82 */ /* 0x000e620000000a00 */
[----:B---3--:R-:W-:-:S07]  /*9670*/  ISETP.NE.AND P4, PT, R13, 0x1, PT ;  /* 0x000000010d00780c */ /* 0x008fce0003f85270 */
[----:B------:R-:W2:Y:S08]  /*9680*/  @P3 LDC R12, c[0x0][0xa14] ;  /* 0x00028500ff0c3b82 */ /* 0x000eb00000000800 */
[----:B------:R-:W3:Y:S08]  /*9690*/  @P3 LDC R11, c[0x0][0xa18] ;  /* 0x00028600ff0b3b82 */ /* 0x000ef00000000800 */
[----:B------:R-:W4:Y:S01]  /*96a0*/  @P4 LDC.64 R2, c[0x0][0xa20] ;  /* 0x00028800ff024b82 */ /* 0x000f220000000a00 */
[----:B-1----:R-:W-:-:S05]  /*96b0*/  @P2 IMAD.HI.U32 R8, R17, R8, RZ ;  /* 0x0000000811082227 */ /* 0x002fca00078e00ff */
[----:B------:R-:W-:-:S04]  /*96c0*/  @P2 SHF.R.U32.HI R7, RZ, R9, R8 ;  /* 0x00000009ff072219 */ /* 0x000fc80000011608 */
[----:B------:R-:W-:Y:S01]  /*96d0*/  MOV R9, R7 ;  /* 0x0000000700097202 */ /* 0x000fe20000000f00 */
[----:B--2---:R-:W-:-:S05]  /*96e0*/  @P3 IMAD.HI.U32 R8, R7, R12, RZ ;  /* 0x0000000c07083227 */ /* 0x004fca00078e00ff */
[----:B---3--:R-:W-:-:S05]  /*96f0*/  @P3 SHF.R.U32.HI R9, RZ, R11, R8 ;  /* 0x0000000bff093219 */ /* 0x008fca0000011608 */
[----:B----4-:R-:W-:-:S04]  /*9700*/  @P4 IMAD.HI.U32 R8, R9, R2, RZ ;  /* 0x0000000209084227 */ /* 0x010fc800078e00ff */
[----:B------:R-:W-:Y:S01]  /*9710*/  IMAD.MOV.U32 R2, RZ, RZ, R9 ;  /* 0x000000ffff027224 */ /* 0x000fe200078e0009 */
[----:B------:R-:W-:Y:S02]  /*9720*/  @P4 SHF.R.U32.HI R2, RZ, R3, R8 ;  /* 0x00000003ff024219 */ /* 0x000fe40000011608 */
[----:B------:R-:W-:-:S03]  /*9730*/  IADD3 R3, -R9, RZ, RZ ;  /* 0x000000ff09037210 */ /* 0x000fc60007ffe1ff */
[----:B------:R-:W-:Y:S02]  /*9740*/  IMAD.MOV R2, RZ, RZ, -R2 ;  /* 0x000000ffff027224 */ /* 0x000fe400078e0a02 */
[----:B------:R-:W-:Y:S02]  /*9750*/  IMAD R10, R10, R3, R7 ;  /* 0x000000030a0a7224 */ /* 0x000fe400078e0207 */
[----:B------:R-:W-:Y:S01]  /*9760*/  IMAD R2, R13, R2, R9 ;  /* 0x000000020d027224 */ /* 0x000fe200078e0209 */
[----:B------:R-:W-:Y:S06]  /*9770*/  BRA.DIV UR4, `(.L_x_84) ;  /* 0x0000002204187947 */ /* 0x000fec000b800000 */
[----:B------:R-:W-:-:S13]  /*9780*/  ELECT P6, URZ, PT ;  /* 0x00000000003f782f */ /* 0x000fda00038c0000 */
.L_x_137:
[----:B------:R-:W-:Y:S01]  /*9790*/  IMAD.MOV R3, RZ, RZ, -R7 ;  /* 0x000000ffff037224 */ /* 0x000fe200078e0a07 */
[----:B------:R-:W-:Y:S03]  /*97a0*/  BSSY B1, `(.L_x_85) ;  /* 0x000003f000017945 */ /* 0x000fe60003800000 */
[----:B------:R-:W-:Y:S01]  /*97b0*/  IMAD R3, R6, R3, R17 ;  /* 0x0000000306037224 */ /* 0x000fe200078e0211 */
[----:B------:R-:W-:-:S03]  /*97c0*/  MOV R6, RZ ;  /* 0x000000ff00067202 */ /* 0x000fc60000000f00 */
[----:B------:R-:W-:Y:S01]  /*97d0*/  IMAD.SHL.U32 R3, R3, 0x80, RZ ;  /* 0x0000008003037824 */ /* 0x000fe200078e00ff */
[----:B------:R-:W-:Y:S06]  /*97e0*/  @!P6 BRA `(.L_x_86) ;  /* 0x0000000000e8e947 */ /* 0x000fec0003800000 */
[----:B------:R-:W1:Y:S01]  /*97f0*/  S2R R7, SR_CgaCtaId ;  /* 0x0000000000077919 */ /* 0x000e620000008800 */
[----:B------:R-:W-:-:S04]  /*9800*/  MOV R6, 0x400 ;  /* 0x0000040000067802 */ /* 0x000fc80000000f00 */
[----:B-1----:R-:W-:Y:S02]  /*9810*/  LEA R9, R7, R6, 0x18 ;  /* 0x0000000607097211 */ /* 0x002fe400078ec0ff */
[----:B------:R-:W-:-:S03]  /*9820*/  SHF.L.U32 R6, R5, 0x1f, RZ ;  /* 0x0000001f05067819 */ /* 0x000fc600000006ff */
[----:B------:R-:W-:-:S04]  /*9830*/  IMAD R7, R0, 0x8, R9 ;  /* 0x0000000800077824 */ /* 0x000fc800078e0209 */
[----:B------:R-:W1:Y:S02]  /*9840*/  SYNCS.PHASECHK.TRANS64.TRYWAIT P2, [R7+URZ+0x13a60], R6 ;  /* 0x013a6006070075a7 */ /* 0x000e64000804017f */
[----:B-1----:R-:W-:Y:S05]  /*9850*/  @!P2 BRA `(.L_x_87) ;  /* 0x000000200000a947 */ /* 0x002fea0003800000 */
.L_x_138:
[----:B------:R-:W-:Y:S01]  /*9860*/  UPRMT UR4, UR22, 0x9910, URZ ;  /* 0x0000991016047896 */ /* 0x000fe2000800003f */
[----:B-1----:R-:W-:-:S03]  /*9870*/  @P1 IMAD.MOV.U32 R6, RZ, RZ, 0x2800 ;  /* 0x00002800ff061424 */ /* 0x002fc600078e00ff */
[----:B------:R-:W-:Y:S01]  /*9880*/  UISETP.NE.AND UP0, UPT, UR4, 0x2, UPT ;  /* 0x000000020400788c */ /* 0x000fe2000bf05270 */
[----:B------:R1:W-:Y:S05]  /*9890*/  @P1 SYNCS.ARRIVE.TRANS64 RZ, [R7+URZ+0x13a50], R6 ;  /* 0x013a500607ff19a7 */ /* 0x0003ea000800003f */
[----:B------:R-:W-:-:S13]  /*98a0*/  PLOP3.LUT P2, PT, PT, PT, UP0, 0x80, 0x0 ;  /* 0x000000000000781c */ /* 0x000fda0003f4f008 */
[----:B-1----:R-:W-:Y:S05]  /*98b0*/  @P2 BRA `(.L_x_88) ;  /* 0x0000000000042947 */ /* 0x002fea0003800000 */
[----:B------:R-:W-:Y:S01]  /*98c0*/  BPT.TRAP 0x1 ;  /* 0x000000040000795c */ /* 0x000fe20000300000 */
.L_x_88:
[----:B------:R-:W-:Y:S05]  /*98d0*/  @P0 BRA `(.L_x_89) ;  /* 0x0000000000040947 */ /* 0x000fea0003800000 */
[----:B------:R-:W-:Y:S01]  /*98e0*/  BPT.TRAP 0x1 ;  /* 0x000000040000795c */ /* 0x000fe20000300000 */
.L_x_89:
[----:B------:R-:W-:Y:S01]  /*98f0*/  R2UR UR5, R9 ;  /* 0x00000000090572ca */ /* 0x000fe200000e0000 */
[----:B------:R-:W-:Y:S01]  /*9900*/  UIADD3 UR4, UP0, UR20, 0xf0, URZ ;  /* 0x000000f014047890 */ /* 0x000fe2000ff1e03f */
[----:B------:R-:W-:Y:S01]  /*9910*/  R2UR UR14, R0 ;  /* 0x00000000000e72ca */ /* 0x000fe200000e0000 */
[----:B------:R-:W-:Y:S01]  /*9920*/  UMOV UR10, URZ ;  /* 0x0000003f000a7c82 */ /* 0x000fe20008000000 */
[----:B------:R-:W-:Y:S01]  /*9930*/  R2UR UR9, R7 ;  /* 0x00000000070972ca */ /* 0x000fe200000e0000 */
[----:B------:R-:W-:Y:S01]  /*9940*/  UMOV UR6, 0x0 ;  /* 0x0000000000067882 */ /* 0x000fe20000000000 */
[----:B------:R-:W-:Y:S01]  /*9950*/  R2UR UR11, R3 ;  /* 0x00000000030b72ca */ /* 0x000fe200000e0000 */
[----:B------:R-:W-:Y:S01]  /*9960*/  UMOV UR7, 0x10000000 ;  /* 0x1000000000077882 */ /* 0x000fe20000000000 */
[----:B------:R-:W-:Y:S01]  /*9970*/  R2UR UR12, R10 ;  /* 0x000000000a0c72ca */ /* 0x000fe200000e0000 */
[----:B------:R-:W-:Y:S01]  /*9980*/  UMOV UR16, 0x10 ;  /* 0x0000001000107882 */ /* 0x000fe20000000000 */
[----:B------:R-:W-:Y:S01]  /*9990*/  R2UR UR13, R2 ;  /* 0x00000000020d72ca */ /* 0x000fe200000e0000 */
[----:B------:R-:W-:Y:S01]  /*99a0*/  UMOV UR18, 0x20 ;  /* 0x0000002000127882 */ /* 0x000fe20000000000 */
[----:B------:R-:W-:-:S03]  /*99b0*/  IADD3 R0, R0, 0x1, RZ ;  /* 0x0000000100007810 */ /* 0x000fc60007ffe0ff */
[----:B------:R-:W-:Y:S01]  /*99c0*/  UIMAD UR14, UR14, 0x2800, UR5 ;  /* 0x000028000e0e78a4 */ /* 0x000fe2000f8e0205 */
[C---:B------:R-:W-:Y:S01]  /*99d0*/  ISETP.NE.AND P2, PT, R0.reuse, 0x2, PT ;  /* 0x000000020000780c */ /* 0x040fe20003f45270 */
[----:B------:R-:W-:Y:S02]  /*99e0*/  UIADD3 UR9, UR9, 0x13a50, URZ ;  /* 0x00013a5009097890 */ /* 0x000fe4000fffe03f */
[----:B------:R-:W-:Y:S01]  /*99f0*/  UIADD3.X UR5, URZ, UR21, URZ, UP0, !UPT ;  /* 0x000000153f057290 */ /* 0x000fe200087fe43f */
[----:B------:R-:W-:Y:S01]  /*9a00*/  SEL R6, RZ, 0x1, P2 ;  /* 0x00000001ff067807 */ /* 0x000fe20001000000 */
[----:B------:R-:W-:Y:S01]  /*9a10*/  UIADD3 UR15, UR14, 0x800, URZ ;  /* 0x000008000e0f7890 */ /* 0x000fe2000fffe03f */
[----:B------:R-:W-:Y:S01]  /*9a20*/  SEL R0, R0, RZ, P2 ;  /* 0x000000ff00007207 */ /* 0x000fe20001000000 */
[----:B------:R-:W-:Y:S01]  /*9a30*/  UIADD3 UR17, UR14, 0x1000, URZ ;  /* 0x000010000e117890 */ /* 0x000fe2000fffe03f */
[----:B------:R-:W-:Y:S01]  /*9a40*/  LOP3.LUT R5, R5, R6, RZ, 0x3c, !PT ;  /* 0x0000000605057212 */ /* 0x000fe200078e3cff */
[----:B------:R-:W-:Y:S01]  /*9a50*/  UMOV UR8, UR14 ;  /* 0x0000000e00087c82 */ /* 0x000fe20008000000 */
[----:B------:R-:W-:Y:S01]  /*9a60*/  UIADD3 UR19, UR14, 0x1800, URZ ;  /* 0x000018000e137890 */ /* 0x000fe2000fffe03f */
[----:B------:R-:W-:Y:S01]  /*9a70*/  IMAD.MOV.U32 R6, RZ, RZ, 0x40 ;  /* 0x00000040ff067424 */ /* 0x000fe200078e00ff */
[----:B------:R1:W-:Y:S02]  /*9a80*/  UTMALDG.4D [UR8], [UR4], desc[UR6] ;  /* 0x00000608040075b4 */ /* 0x0003e40008019000 */
[----:B-1----:R-:W-:Y:S01]  /*9a90*/  UMOV UR8, UR15 ;  /* 0x0000000f00087c82 */ /* 0x002fe20008000000 */
[----:B------:R-:W-:Y:S01]  /*9aa0*/  UMOV UR10, UR16 ;  /* 0x00000010000a7c82 */ /* 0x000fe20008000000 */
[----:B------:R-:W-:Y:S01]  /*9ab0*/  UIADD3 UR15, UR14, 0x2000, URZ ;  /* 0x000020000e0f7890 */ /* 0x000fe2000fffe03f */
[----:B------:R1:W-:Y:S02]  /*9ac0*/  UTMALDG.4D [UR8], [UR4], desc[UR6] ;  /* 0x00000608040075b4 */ /* 0x0003e40008019000 */
[----:B------:R-:W-:Y:S01]  /*9ad0*/  UMOV UR14, 0x30 ;  /* 0x00000030000e7882 */ /* 0x000fe20000000000 */
[----:B-1----:R-:W-:Y:S01]  /*9ae0*/  UMOV UR8, UR17 ;  /* 0x0000001100087c82 */ /* 0x002fe20008000000 */
[----:B------:R-:W-:-:S02]  /*9af0*/  UMOV UR10, UR18 ;  /* 0x00000012000a7c82 */ /* 0x000fc40008000000 */
[----:B------:R1:W-:Y:S02]  /*9b00*/  UTMALDG.4D [UR8], [UR4], desc[UR6] ;  /* 0x00000608040075b4 */ /* 0x0003e40008019000 */
[----:B-1----:R-:W-:Y:S01]  /*9b10*/  UMOV UR8, UR19 ;  /* 0x0000001300087c82 */ /* 0x002fe20008000000 */
[----:B------:R-:W-:Y:S01]  /*9b20*/  UMOV UR10, UR14 ;  /* 0x0000000e000a7c82 */ /* 0x000fe20008000000 */
[----:B------:R-:W-:Y:S01]  /*9b30*/  UMOV UR14, 0x40 ;  /* 0x00000040000e7882 */ /* 0x000fe20000000000 */
[----:B------:R1:W-:Y:S02]  /*9b40*/  UTMALDG.4D [UR8], [UR4], desc[UR6] ;  /* 0x00000608040075b4 */ /* 0x0003e40008019000 */
[----:B-1----:R-:W-:Y:S01]  /*9b50*/  UMOV UR8, UR15 ;  /* 0x0000000f00087c82 */ /* 0x002fe20008000000 */
[----:B------:R-:W-:Y:S02]  /*9b60*/  UMOV UR10, UR14 ;  /* 0x0000000e000a7c82 */ /* 0x000fe40008000000 */
[----:B------:R1:W-:Y:S02]  /*9b70*/  UTMALDG.4D [UR8], [UR4], desc[UR6] ;  /* 0x00000608040075b4 */ /* 0x0003e40008019000 */
[----:B-1----:R-:W-:Y:S01]  /*9b80*/  NOP ;  /* 0x0000000000007918 */ /* 0x002fe20000000000 */
.L_x_86:
[----:B------:R-:W-:Y:S05]  /*9b90*/  BSYNC B1 ;  /* 0x0000000000017941 */ /* 0x000fea0003800000 */
.L_x_85:
[----:B------:R-:W-:Y:S01]  /*9ba0*/  LOP3.LUT P2, RZ, R4, 0xff, RZ, 0xc0, !PT ;  /* 0x000000ff04ff7812 */ /* 0x000fe2000784c0ff */
[----:B------:R-:W-:-:S12]  /*9bb0*/  BSSY B1, `(.L_x_90) ;  /* 0x0000009000017945 */ /* 0x000fd80003800000 */
[----:B------:R-:W-:Y:S05]  /*9bc0*/  @!P2 BRA `(.L_x_91) ;  /* 0x00000000001ca947 */ /* 0x000fea0003800000 */
[----:B------:R-:W1:Y:S01]  /*9bd0*/  S2R R7, SR_CgaCtaId ;  /* 0x0000000000077919 */ /* 0x000e620000008800 */
[----:B------:R-:W-:-:S04]  /*9be0*/  MOV R4, 0x400 ;  /* 0x0000040000047802 */ /* 0x000fc80000000f00 */
[----:B-1----:R-:W-:Y:S02]  /*9bf0*/  LEA R7, R7, R4, 0x18 ;  /* 0x0000000407077211 */ /* 0x002fe400078ec0ff */
[----:B------:R-:W-:Y:S02]  /*9c00*/  SHF.L.U32 R4, RZ, 0x1f, RZ ;  /* 0x0000001fff047819 */ /* 0x000fe400000006ff */
[----:B------:R1:W-:Y:S02]  /*9c10*/  SYNCS.ARRIVE.TRANS64.A1T0 RZ, [R7+URZ+0x13ab0], RZ ;  /* 0x013ab0ff07ff79a7 */ /* 0x0003e4000810003f */
[----:B------:R-:W2:Y:S02]  /*9c20*/  SYNCS.PHASECHK.TRANS64.TRYWAIT P2, [R7+URZ+0x13ab0], R4 ;  /* 0x013ab004070075a7 */ /* 0x000ea4000804017f */
[----:B-12---:R-:W-:Y:S05]  /*9c30*/  @!P2 BRA `(.L_x_92) ;  /* 0x0000001c001ca947 */ /* 0x006fea0003800000 */
.L_x_91:
[----:B------:R-:W-:Y:S05]  /*9c40*/  BSYNC B1 ;  /* 0x0000000000017941 */ /* 0x000fea0003800000 */
.L_x_90:
[----:B------:R-:W-:Y:S04]  /*9c50*/  BSSY B1, `(.L_x_93) ;  /* 0x000003d000017945 */ /* 0x000fe80003800000 */
[----:B------:R-:W-:Y:S05]  /*9c60*/  @!P6 BRA `(.L_x_94) ;  /* 0x0000000000ece947 */ /* 0x000fea0003800000 */
[----:B-1----:R-:W1:Y:S01]  /*9c70*/  S2R R7, SR_CgaCtaId ;  /* 0x0000000000077919 */ /* 0x002e620000008800 */
[----:B------:R-:W-:Y:S02]  /*9c80*/  MOV R4, 0x400 ;  /* 0x0000040000047802 */ /* 0x000fe40000000f00 */
[----:B------:R-:W-:Y:S02]  /*9c90*/  SHF.L.U32 R9, R5, 0x1f, RZ ;  /* 0x0000001f05097819 */ /* 0x000fe400000006ff */
[----:B-1----:R-:W-:-:S05]  /*9ca0*/  LEA R7, R7, R4, 0x18 ;  /* 0x0000000407077211 */ /* 0x002fca00078ec0ff */
[----:B------:R-:W-:-:S04]  /*9cb0*/  IMAD R4, R0, 0x8, R7 ;  /* 0x0000000800047824 */ /* 0x000fc800078e0207 */
[----:B------:R-:W1:Y:S02]  /*9cc0*/  SYNCS.PHASECHK.TRANS64.TRYWAIT P2, [R4+URZ+0x13a60], R9 ;  /* 0x013a6009040075a7 */ /* 0x000e64000804017f */
[----:B-1----:R-:W-:Y:S05]  /*9cd0*/  @!P2 BRA `(.L_x_95) ;  /* 0x0000001c0008a947 */ /* 0x002fea0003800000 */
.L_x_139:
[----:B------:R-:W-:Y:S01]  /*9ce0*/  UPRMT UR4, UR22, 0x9910, URZ ;  /* 0x0000991016047896 */ /* 0x000fe2000800003f */
[----:B-1----:R-:W-:-:S03]  /*9cf0*/  @P1 MOV R9, 0x2800 ;  /* 0x0000280000091802 */ /* 0x002fc60000000f00 */
[----:B------:R-:W-:Y:S01]  /*9d00*/  UISETP.NE.AND UP0, UPT, UR4, 0x2, UPT ;  /* 0x000000020400788c */ /* 0x000fe2000bf05270 */
[----:B------:R1:W-:Y:S05]  /*9d10*/  @P1 SYNCS.ARRIVE.TRANS64 RZ, [R4+URZ+0x13a50], R9 ;  /* 0x013a500904ff19a7 */ /* 0x0003ea000800003f */
[----:B------:R-:W-:-:S13]  /*9d20*/  PLOP3.LUT P2, PT, PT, PT, UP0, 0x80, 0x0 ;  /* 0x000000000000781c */ /* 0x000fda0003f4f008 */
[----:B-1----:R-:W-:Y:S05]  /*9d30*/  @P2 BRA `(.L_x_96) ;  /* 0x0000000000042947 */ /* 0x002fea0003800000 */
[----:B------:R-:W-:Y:S01]  /*9d40*/  BPT.TRAP 0x1 ;  /* 0x000000040000795c */ /* 0x000fe20000300000 */
.L_x_96:
[----:B------:R-:W-:Y:S05]  /*9d50*/  @P0 BRA `(.L_x_97) ;  /* 0x0000000000040947 */ /* 0x000fea0003800000 */
[----:B------:R-:W-:Y:S01]  /*9d60*/  BPT.TRAP 0x1 ;  /* 0x000000040000795c */ /* 0x000fe20000300000 */
.L_x_97:
        /* <DEDUP_REMOVED lines=12> */
[----:B------:R-:W-:Y:S01]  /*9e30*/  R2UR UR13, R2 ;  /* 0x00000000020d72ca */ /* 0x000fe200000e0000 */
[----:B------:R-:W-:-:S02]  /*9e40*/  VIADD R0, R0, 0x1 ;  /* 0x0000000100007836 */ /* 0x000fc40000000000 */
[----:B------:R-:W-:Y:S02]  /*9e50*/  UIMAD UR14, UR14, 0x2800, UR5 ;  /* 0x000028000e0e78a4 */ /* 0x000fe4000f8e0205 */
[----:B------:R-:W-:Y:S01]  /*9e60*/  UIADD3.X UR5, URZ, UR21, URZ, UP0, !UPT ;  /* 0x000000153f057290 */ /* 0x000fe200087fe43f */
[C---:B------:R-:W-:Y:S01]  /*9e70*/  ISETP.NE.AND P2, PT, R0.reuse, 0x2, PT ;  /* 0x000000020000780c */ /* 0x040fe20003f45270 */
[----:B------:R-:W-:Y:S02]  /*9e80*/  UIADD3 UR11, UR11, UR8, URZ ;  /* 0x000000080b0b7290 */ /* 0x000fe4000fffe03f */
[----:B------:R-:W-:Y:S01]  /*9e90*/  UIADD3 UR9, UR9, 0x13a50, URZ ;  /* 0x00013a5009097890 */ /* 0x000fe2000fffe03f */
[----:B------:R-:W-:Y:S01]  /*9ea0*/  SEL R2, RZ, 0x1, P2 ;  /* 0x00000001ff027807 */ /* 0x000fe20001000000 */
[----:B------:R-:W-:Y:S01]  /*9eb0*/  UIADD3 UR15, UR14, 0x800, URZ ;  /* 0x000008000e0f7890 */ /* 0x000fe2000fffe03f */
[----:B------:R-:W-:Y:S01]  /*9ec0*/  SEL R0, R0, RZ, P2 ;  /* 0x000000ff00007207 */ /* 0x000fe20001000000 */
[----:B------:R-:W-:Y:S01]  /*9ed0*/  UIADD3 UR17, UR14, 0x1000, URZ ;  /* 0x000010000e117890 */ /* 0x000fe2000fffe03f */
[----:B------:R-:W-:Y:S01]  /*9ee0*/  LOP3.LUT R5, R5, R2, RZ, 0x3c, !PT ;  /* 0x0000000205057212 */ /* 0x000fe200078e3cff */
[----:B------:R-:W-:Y:S01]  /*9ef0*/  UMOV UR8, UR14 ;  /* 0x0000000e00087c82 */ /* 0x000fe20008000000 */
[----:B------:R-:W-:-:S02]  /*9f00*/  UIADD3 UR19, UR14, 0x1800, URZ ;  /* 0x000018000e137890 */ /* 0x000fc4000fffe03f */
[----:B------:R1:W-:Y:S02]  /*9f10*/  UTMALDG.4D [UR8], [UR4], desc[UR6] ;  /* 0x00000608040075b4 */ /* 0x0003e40008019000 */
[----:B-1----:R-:W-:Y:S01]  /*9f20*/  UMOV UR8, UR15 ;  /* 0x0000000f00087c82 */ /* 0x002fe20008000000 */
[----:B------:R-:W-:Y:S01]  /*9f30*/  UMOV UR10, UR16 ;  /* 0x00000010000a7c82 */ /* 0x000fe20008000000 */
[----:B------:R-:W-:Y:S01]  /*9f40*/  UIADD3 UR15, UR14, 0x2000, URZ ;  /* 0x000020000e0f7890 */ /* 0x000fe2000fffe03f */
[----:B------:R1:W-:Y:S02]  /*9f50*/  UTMALDG.4D [UR8], [UR4], desc[UR6] ;  /* 0x00000608040075b4 */ /* 0x0003e40008019000 */
[----:B------:R-:W-:Y:S01]  /*9f60*/  UMOV UR14, 0x30 ;  /* 0x00000030000e7882 */ /* 0x000fe20000000000 */
[----:B-1----:R-:W-:Y:S01]  /*9f70*/  UMOV UR8, UR17 ;  /* 0x0000001100087c82 */ /* 0x002fe20008000000 */
[----:B------:R-:W-:Y:S02]  /*9f80*/  UMOV UR10, UR18 ;  /* 0x00000012000a7c82 */ /* 0x000fe40008000000 */
[----:B------:R1:W-:Y:S02]  /*9f90*/  UTMALDG.4D [UR8], [UR4], desc[UR6] ;  /* 0x00000608040075b4 */ /* 0x0003e40008019000 */
[----:B-1----:R-:W-:Y:S01]  /*9fa0*/  UMOV UR8, UR19 ;  /* 0x0000001300087c82 */ /* 0x002fe20008000000 */
[----:B------:R-:W-:Y:S01]  /*9fb0*/  UMOV UR10, UR14 ;  /* 0x0000000e000a7c82 */ /* 0x000fe20008000000 */
[----:B------:R-:W-:Y:S01]  /*9fc0*/  UMOV UR14, 0x40 ;  /* 0x00000040000e7882 */ /* 0x000fe20000000000 */
[----:B------:R1:W-:Y:S02]  /*9fd0*/  UTMALDG.4D [UR8], [UR4], desc[UR6] ;  /* 0x00000608040075b4 */ /* 0x0003e40008019000 */
[----:B-1----:R-:W-:Y:S01]  /*9fe0*/  UMOV UR8, UR15 ;  /* 0x0000000f00087c82 */ /* 0x002fe20008000000 */
[----:B------:R-:W-:-:S02]  /*9ff0*/  UMOV UR10, UR14 ;  /* 0x0000000e000a7c82 */ /* 0x000fc40008000000 */
[----:B------:R2:W-:Y:S02]  /*a000*/  UTMALDG.4D [UR8], [UR4], desc[UR6] ;  /* 0x00000608040075b4 */ /* 0x0005e40008019000 */
[----:B--2---:R-:W-:Y:S01]  /*a010*/  NOP ;  /* 0x0000000000007918 */ /* 0x004fe20000000000 */
.L_x_94:
[----:B------:R-:W-:Y:S05]  /*a020*/  BSYNC B1 ;  /* 0x0000000000017941 */ /* 0x000fea0003800000 */
.L_x_93:
[----:B------:R-:W-:Y:S01]  /*a030*/  VIADD R17, R17, UR23 ;  /* 0x0000001711117c36 */ /* 0x000fe20008000000 */
[----:B-1----:R-:W-:-:S04]  /*a040*/  PRMT R4, RZ, 0x7610, R4 ;  /* 0x00007610ff047816 */ /* 0x002fc80000000004 */
[----:B------:R-:W-:-:S13]  /*a050*/  ISETP.GE.AND P2, PT, R17, UR24, PT ;  /* 0x0000001811007c0c */ /* 0x000fda000bf46270 */
[----:B------:R-:W-:Y:S05]  /*a060*/  @!P2 BRA `(.L_x_98) ;  /* 0xfffffff40060a947 */ /* 0x000fea000383ffff */
[----:B------:R-:W-:Y:S05]  /*a070*/  BSYNC B0 ;  /* 0x0000000000007941 */ /* 0x000fea0003800000 */
.L_x_83:
[----:B------:R-:W-:Y:S05]  /*a080*/  EXIT ;  /* 0x000000000000794d */ /* 0x000fea0003800000 */
.L_x_82:
[----:B-1----:R-:W-:Y:S02]  /*a090*/  ULDC UR4, c[0x0][0xa00] ;  /* 0x0002800000047ab9 */ /* 0x002fe40000000800 */
[----:B------:R-:W-:-:S13]  /*a0a0*/  ISETP.GE.AND P0, PT, R17, UR4, PT ;  /* 0x0000000411007c0c */ /* 0x000fda000bf06270 */
[----:B------:R-:W-:Y:S05]  /*a0b0*/  @P0 EXIT ;  /* 0x000000000000094d */ /* 0x000fea0003800000 */
[----:B------:R-:W-:Y:S01]  /*a0c0*/  LOP3.LUT P0, RZ, R2, 0x1f, RZ, 0xc0, !PT ;  /* 0x0000001f02ff7812 */ /* 0x000fe2000780c0ff */
[----:B------:R-:W-:Y:S01]  /*a0d0*/  BSSY B0, `(.L_x_99) ;  /* 0x0000139000007945 */ /* 0x000fe20003800000 */
[----:B------:R-:W-:Y:S01]  /*a0e0*/  MOV R5, 0x1 ;  /* 0x0000000100057802 */ /* 0x000fe20000000f00 */
[----:B------:R-:W-:Y:S01]  /*a0f0*/  IMAD.MOV.U32 R0, RZ, RZ, RZ ;  /* 0x000000ffff007224 */ /* 0x000fe200078e00ff */
[----:B------:R-:W-:Y:S01]  /*a100*/  PLOP3.LUT P0, PT, P0, P2, PT, 0x2a, 0x0 ;  /* 0x000000000000781c */ /* 0x000fe20000704572 */
[----:B------:R-:W-:Y:S01]  /*a110*/  IMAD.MOV.U32 R4, RZ, RZ, 0x1 ;  /* 0x00000001ff047424 */ /* 0x000fe200078e00ff */
[----:B------:R-:W-:Y:S01]  /*a120*/  ULOP3.LUT UR20, UR47, 0x2, URZ, 0xfc, !UPT ;  /* 0x000000022f147892 */ /* 0x000fe2000f8efc3f */
[----:B------:R-:W-:Y:S01]  /*a130*/  ULDC.64 UR16, c[0x0][0x198] ;  /* 0x0000660000107ab9 */ /* 0x000fe20000000a00 */
[----:B------:R-:W-:-:S10]  /*a140*/  ULDC UR21, c[0x0][0xc] ;  /* 0x0000030000157ab9 */ /* 0x000fd40000000800 */
.L_x_127:
[----:B------:R-:W1:Y:S01]  /*a150*/  LDC R8, c[0x0][0xa04] ;  /* 0x00028100ff087b82 */ /* 0x000e620000000800 */
[----:B------:R-:W-:Y:S02]  /*a160*/  ULDC UR4, c[0x0][0x28c] ;  /* 0x0000a30000047ab9 */ /* 0x000fe40000000800 */
[----:B------:R-:W-:-:S04]  /*a170*/  UIADD3 UR4, UR4, 0x3f, URZ ;  /* 0x0000003f04047890 */ /* 0x000fc8000fffe03f */
[----:B------:R-:W-:Y:S01]  /*a180*/  USHF.R.S32.HI UR5, URZ, 0x1f, UR4 ;  /* 0x0000001f3f057899 */ /* 0x000fe20008011404 */
[----:B------:R-:W2:Y:S03]  /*a190*/  LDC R9, c[0x0][0xa10] ;  /* 0x00028400ff097b82 */ /* 0x000ea60000000800 */
[----:B------:R-:W-:-:S03]  /*a1a0*/  ULEA.HI UR5, UR5, UR4, URZ, 0x6 ;  /* 0x0000000405057291 */ /* 0x000fc6000f8f303f */
[----:B------:R-:W-:Y:S01]  /*a1b0*/  UMOV UR4, 0xffffffff ;  /* 0xffffffff00047882 */ /* 0x000fe20000000000 */
[----:B------:R-:W-:Y:S01]  /*a1c0*/  USHF.R.S32.HI UR5, URZ, 0x6, UR5 ;  /* 0x000000063f057899 */ /* 0x000fe20008011405 */
        /* <DEDUP_REMOVED lines=8> */
[----:B-1----:R-:W-:Y:S01]  /*a250*/  @P3 IMAD.HI.U32 R10, R17, R6, RZ ;  /* 0x00000006110a3227 */ /* 0x002fe200078e00ff */
[----:B------:R-:W-:-:S04]  /*a260*/  MOV R6, R17 ;  /* 0x0000001100067202 */ /* 0x000fc80000000f00 */
[----:B------:R-:W-:-:S05]  /*a270*/  @P3 SHF.R.U32.HI R6, RZ, R7, R10 ;  /* 0x00000007ff063219 */ /* 0x000fca000001160a */
[----:B--2---:R-:W-:-:S04]  /*a280*/  @P4 IMAD.HI.U32 R10, R6, R11, RZ ;  /* 0x0000000b060a4227 */ /* 0x004fc800078e00ff */
[----:B------:R-:W-:Y:S01]  /*a290*/  IMAD.MOV.U32 R7, RZ, RZ, R6 ;  /* 0x000000ffff077224 */ /* 0x000fe200078e0006 */
[----:B---3--:R-:W-:-:S05]  /*a2a0*/  @P4 SHF.R.U32.HI R7, RZ, R13, R10 ;  /* 0x0000000dff074219 */ /* 0x008fca000001160a */
[----:B----4-:R-:W-:-:S04]  /*a2b0*/  @P5 IMAD.HI.U32 R10, R7, R2, RZ ;  /* 0x00000002070a5227 */ /* 0x010fc800078e00ff */
[--C-:B------:R-:W-:Y:S01]  /*a2c0*/  IMAD.MOV.U32 R2, RZ, RZ, R7.reuse ;  /* 0x000000ffff027224 */ /* 0x100fe200078e0007 */
[----:B------:R-:W-:Y:S01]  /*a2d0*/  @P5 SHF.R.U32.HI R2, RZ, R3, R10 ;  /* 0x00000003ff025219 */ /* 0x000fe2000001160a */
[----:B------:R-:W-:-:S03]  /*a2e0*/  IMAD.MOV R3, RZ, RZ, -R7 ;  /* 0x000000ffff037224 */ /* 0x000fc600078e0a07 */
[----:B------:R-:W-:Y:S01]  /*a2f0*/  IADD3 R2, -R2, RZ, RZ ;  /* 0x000000ff02027210 */ /* 0x000fe20007ffe1ff */
[--C-:B------:R-:W-:Y:S02]  /*a300*/  IMAD R3, R9, R3, R6.reuse ;  /* 0x0000000309037224 */ /* 0x100fe400078e0206 */
[----:B------:R-:W-:Y:S02]  /*a310*/  IMAD.MOV R6, RZ, RZ, -R6 ;  /* 0x000000ffff067224 */ /* 0x000fe400078e0a06 */
[----:B------:R-:W-:Y:S02]  /*a320*/  IMAD R2, R12, R2, R7 ;  /* 0x000000020c027224 */ /* 0x000fe400078e0207 */
[----:B------:R-:W-:-:S05]  /*a330*/  IMAD R8, R8, R6, R17 ;  /* 0x0000000608087224 */ /* 0x000fca00078e0211 */
[----:B------:R-:W-:-:S04]  /*a340*/  LEA R8, R8, 0xbf, 0x7 ;  /* 0x000000bf08087811 */ /* 0x000fc800078e38ff */
[----:B------:R-:W-:-:S04]  /*a350*/  SHF.R.S32.HI R7, RZ, 0x1f, R8 ;  /* 0x0000001fff077819 */ /* 0x000fc80000011408 */
[----:B------:R-:W-:-:S04]  /*a360*/  LEA.HI R7, R7, R8, RZ, 0x6 ;  /* 0x0000000807077211 */ /* 0x000fc800078f30ff */
[----:B------:R-:W-:-:S04]  /*a370*/  SHF.R.S32.HI R6, RZ, 0x6, R7 ;  /* 0x00000006ff067819 */ /* 0x000fc80000011407 */
[----:B------:R-:W-:Y:S01]  /*a380*/  VIMNMX R6, R6, UR5, PT ;  /* 0x0000000506067c48 */ /* 0x000fe2000bfe0100 */
[----:B------:R-:W-:Y:S06]  /*a390*/  BRA.DIV UR4, `(.L_x_100) ;  /* 0x00000016046c7947 */ /* 0x000fec000b800000 */
[----:B------:R-:W-:-:S13]  /*a3a0*/  ELECT P6, URZ, PT ;  /* 0x00000000003f782f */ /* 0x000fda00038c0000 */
.L_x_142:
[----:B------:R-:W-:Y:S01]  /*a3b0*/  ISETP.GT.AND P3, PT, R6, RZ, P6 ;  /* 0x000000ff0600720c */ /* 0x000fe20003764270 */
[----:B------:R-:W-:-:S12]  /*a3c0*/  BSSY B1, `(.L_x_101) ;  /* 0x000003a000017945 */ /* 0x000fd80003800000 */
[----:B------:R-:W-:Y:S05]  /*a3d0*/  @!P3 BRA `(.L_x_102) ;  /* 0x0000000000e0b947 */ /* 0x000fea0003800000 */
[----:B------:R-:W1:Y:S01]  /*a3e0*/  S2R R8, SR_CgaCtaId ;  /* 0x0000000000087919 */ /* 0x000e620000008800 */
[----:B------:R-:W-:-:S04]  /*a3f0*/  MOV R7, 0x400 ;  /* 0x0000040000077802 */ /* 0x000fc80000000f00 */
[----:B-1----:R-:W-:Y:S02]  /*a400*/  LEA R9, R8, R7, 0x18 ;  /* 0x0000000708097211 */ /* 0x002fe400078ec0ff */
[----:B------:R-:W-:Y:S02]  /*a410*/  SHF.L.U32 R7, R4, 0x1f, RZ ;  /* 0x0000001f04077819 */ /* 0x000fe400000006ff */
[----:B------:R-:W-:-:S04]  /*a420*/  LEA R8, R0, R9, 0x3 ;  /* 0x0000000900087211 */ /* 0x000fc800078e18ff */
[----:B------:R-:W1:Y:S02]  /*a430*/  SYNCS.PHASECHK.TRANS64.TRYWAIT P4, [R8+URZ+0x13a28], R7 ;  /* 0x013a2807080075a7 */ /* 0x000e64000808017f */
[----:B-1----:R-:W-:Y:S05]  /*a440*/  @!P4 BRA `(.L_x_103) ;  /* 0x000000140060c947 */ /* 0x002fea0003800000 */
.L_x_143:
[----:B------:R-:W-:Y:S01]  /*a450*/  UPRMT UR4, UR20, 0x9910, URZ ;  /* 0x0000991014047896 */ /* 0x000fe2000800003f */
[----:B-1----:R-:W-:-:S03]  /*a460*/  @P2 IMAD.MOV.U32 R7, RZ, RZ, 0x2800 ;  /* 0x00002800ff072424 */ /* 0x002fc600078e00ff */
[----:B------:R-:W-:Y:S01]  /*a470*/  UISETP.NE.AND UP0, UPT, UR4, 0x2, UPT ;  /* 0x000000020400788c */ /* 0x000fe2000bf05270 */
[----:B------:R1:W-:Y:S05]  /*a480*/  @P2 SYNCS.ARRIVE.TRANS64 RZ, [R8+URZ+0x13a00], R7 ;  /* 0x013a000708ff29a7 */ /* 0x0003ea000800003f */
[----:B------:R-:W-:-:S13]  /*a490*/  PLOP3.LUT P4, PT, PT, PT, UP0, 0x80, 0x0 ;  /* 0x000000000000781c */ /* 0x000fda0003f8f008 */
[----:B-1----:R-:W-:Y:S05]  /*a4a0*/  @P4 BRA `(.L_x_104) ;  /* 0x0000000000044947 */ /* 0x002fea0003800000 */
[----:B------:R-:W-:Y:S01]  /*a4b0*/  BPT.TRAP 0x1 ;  /* 0x000000040000795c */ /* 0x000fe20000300000 */
.L_x_104:
[----:B------:R-:W-:Y:S05]  /*a4c0*/  @P0 BRA `(.L_x_105) ;  /* 0x0000000000040947 */ /* 0x000fea0003800000 */
[----:B------:R-:W-:Y:S01]  /*a4d0*/  BPT.TRAP 0x1 ;  /* 0x000000040000795c */ /* 0x000fe20000300000 */
.L_x_105:
[----:B------:R-:W-:Y:S01]  /*a4e0*/  IMAD R9, R0, 0x2800, R9 ;  /* 0x0000280000097824 */ /* 0x000fe200078e0209 */
[----:B------:R-:W-:Y:S01]  /*a4f0*/  R2UR UR9, R8 ;  /* 0x00000000080972ca */ /* 0x000fe200000e0000 */
[----:B------:R-:W-:Y:S01]  /*a500*/  UIADD3 UR4, UP0, UR16, 0x1f0, URZ ;  /* 0x000001f010047890 */ /* 0x000fe2000ff1e03f */
[----:B------:R-:W-:Y:S01]  /*a510*/  R2UR UR12, R3 ;  /* 0x00000000030c72ca */ /* 0x000fe200000e0000 */
[----:B------:R-:W-:Y:S01]  /*a520*/  UMOV UR10, URZ ;  /* 0x0000003f000a7c82 */ /* 0x000fe20008000000 */
[----:B------:R-:W-:Y:S01]  /*a530*/  R2UR UR14, R9 ;  /* 0x00000000090e72ca */ /* 0x000fe200000e0000 */
[----:B------:R-:W-:Y:S01]  /*a540*/  UIADD3.X UR5, URZ, UR17, URZ, UP0, !UPT ;  /* 0x000000113f057290 */ /* 0x000fe200087fe43f */
[----:B------:R-:W-:Y:S01]  /*a550*/  R2UR UR13, R2 ;  /* 0x00000000020d72ca */ /* 0x000fe200000e0000 */
[----:B------:R-:W-:Y:S01]  /*a560*/  UMOV UR6, 0x0 ;  /* 0x0000000000067882 */ /* 0x000fe20000000000 */
[----:B------:R-:W-:Y:S01]  /*a570*/  UMOV UR7, 0x10000000 ;  /* 0x1000000000077882 */ /* 0x000fe20000000000 */
[----:B------:R-:W-:Y:S01]  /*a580*/  UMOV UR11, URZ ;  /* 0x0000003f000b7c82 */ /* 0x000fe20008000000 */
[----:B------:R-:W-:Y:S01]  /*a590*/  UMOV UR22, 0x10 ;  /* 0x0000001000167882 */ /* 0x000fe20000000000 */
[----:B------:R-:W-:Y:S01]  /*a5a0*/  UMOV UR23, 0x20 ;  /* 0x0000002000177882 */ /* 0x000fe20000000000 */
[----:B------:R-:W-:Y:S01]  /*a5b0*/  VIADD R0, R0, 0x1 ;  /* 0x0000000100007836 */ /* 0x000fe20000000000 */
[----:B------:R-:W-:-:S04]  /*a5c0*/  UIADD3 UR9, UR9, 0x13a00, URZ ;  /* 0x00013a0009097890 */ /* 0x000fc8000fffe03f */
[----:B------:R-:W-:Y:S01]  /*a5d0*/  UIADD3 UR8, UR14, 0x5000, URZ ;  /* 0x000050000e087890 */ /* 0x000fe2000fffe03f */
[C---:B------:R-:W-:Y:S01]  /*a5e0*/  ISETP.NE.AND P4, PT, R0.reuse, 0x5, PT ;  /* 0x000000050000780c */ /* 0x040fe20003f85270 */
[----:B------:R-:W-:Y:S02]  /*a5f0*/  UIADD3 UR15, UR14, 0x5800, URZ ;  /* 0x000058000e0f7890 */ /* 0x000fe4000fffe03f */
[----:B------:R-:W-:Y:S01]  /*a600*/  UIADD3 UR18, UR14, 0x6000, URZ ;  /* 0x000060000e127890 */ /* 0x000fe2000fffe03f */
[----:B------:R-:W-:Y:S01]  /*a610*/  SEL R7, RZ, 0x1, P4 ;  /* 0x00000001ff077807 */ /* 0x000fe20002000000 */
[----:B------:R-:W-:Y:S01]  /*a620*/  UIADD3 UR19, UR14, 0x6800, URZ ;  /* 0x000068000e137890 */ /* 0x000fe2000fffe03f */
[----:B------:R-:W-:Y:S01]  /*a630*/  SEL R0, R0, RZ, P4 ;  /* 0x000000ff00007207 */ /* 0x000fe20002000000 */
[----:B------:R-:W-:Y:S01]  /*a640*/  UIADD3 UR14, UR14, 0x7000, URZ ;  /* 0x000070000e0e7890 */ /* 0x000fe2000fffe03f */
[----:B------:R1:W-:Y:S01]  /*a650*/  UTMALDG.4D [UR8], [UR4], desc[UR6] ;  /* 0x00000608040075b4 */ /* 0x0003e20008019000 */
[----:B------:R-:W-:Y:S01]  /*a660*/  LOP3.LUT R4, R4, R7, RZ, 0x3c, !PT ;  /* 0x0000000704047212 */ /* 0x000fe200078e3cff */
[----:B-1----:R-:W-:Y:S01]  /*a670*/  UMOV UR8, UR15 ;  /* 0x0000000f00087c82 */ /* 0x002fe20008000000 */
[----:B------:R-:W-:Y:S01]  /*a680*/  UMOV UR10, UR22 ;  /* 0x00000016000a7c82 */ /* 0x000fe20008000000 */
[----:B------:R-:W-:Y:S01]  /*a690*/  UMOV UR15, 0x30 ;  /* 0x00000030000f7882 */ /* 0x000fe20000000000 */
[----:B------:R1:W-:Y:S02]  /*a6a0*/  UTMALDG.4D [UR8], [UR4], desc[UR6] ;  /* 0x00000608040075b4 */ /* 0x0003e40008019000 */
        /* <DEDUP_REMOVED lines=11> */
.L_x_102:
[----:B------:R-:W-:Y:S05]  /*a760*/  BSYNC B1 ;  /* 0x0000000000017941 */ /* 0x000fea0003800000 */
.L_x_101:
        /* <DEDUP_REMOVED lines=10> */
.L_x_107:
[----:B------:R-:W-:Y:S05]  /*a810*/  BSYNC B1 ;  /* 0x0000000000017941 */ /* 0x000fea0003800000 */
.L_x_106:
[----:B------:R-:W-:Y:S01]  /*a820*/  BSSY B1, `(.L_x_109) ;  /* 0x000003c000017945 */ /* 0x000fe20003800000 */
[----:B------:R-:W-:-:S03]  /*a830*/  MOV R9, RZ ;  /* 0x000000ff00097202 */ /* 0x000fc60000000f00 */
[----:B------:R-:W-:Y:S05]  /*a840*/  @!P3 BRA `(.L_x_110) ;  /* 0x0000000000e4b947 */ /* 0x000fea0003800000 */
[----:B-1----:R-:W1:Y:S01]  /*a850*/  S2R R8, SR_CgaCtaId ;  /* 0x0000000000087919 */ /* 0x002e620000008800 */
[----:B------:R-:W-:-:S04]  /*a860*/  MOV R5, 0x400 ;  /* 0x0000040000057802 */ /* 0x000fc80000000f00 */
[----:B-1----:R-:W-:Y:S02]  /*a870*/  LEA R5, R8, R5, 0x18 ;  /* 0x0000000508057211 */ /* 0x002fe400078ec0ff */
[----:B------:R-:W-:-:S03]  /*a880*/  SHF.L.U32 R8, R4, 0x1f, RZ ;  /* 0x0000001f04087819 */ /* 0x000fc600000006ff */
[----:B------:R-:W-:-:S04]  /*a890*/  IMAD R7, R0, 0x8, R5 ;  /* 0x0000000800077824 */ /* 0x000fc800078e0205 */
[----:B------:R-:W1:Y:S02]  /*a8a0*/  SYNCS.PHASECHK.TRANS64.TRYWAIT P3, [R7+URZ+0x13a28], R8 ;  /* 0x013a2808070075a7 */ /* 0x000e64000806017f */
[----:B-1----:R-:W-:Y:S05]  /*a8b0*/  @!P3 BRA `(.L_x_111) ;  /* 0x00000010006cb947 */ /* 0x002fea0003800000 */
.L_x_144:
[----:B------:R-:W-:Y:S01]  /*a8c0*/  UPRMT UR4, UR20, 0x9910, URZ ;  /* 0x0000991014047896 */ /* 0x000fe2000800003f */
[----:B-1----:R-:W-:-:S03]  /*a8d0*/  @P2 IMAD.MOV.U32 R8, RZ, RZ, 0x2800 ;  /* 0x00002800ff082424 */ /* 0x002fc600078e00ff */
[----:B------:R-:W-:Y:S01]  /*a8e0*/  UISETP.NE.AND UP0, UPT, UR4, 0x2, UPT ;  /* 0x000000020400788c */ /* 0x000fe2000bf05270 */
[----:B------:R1:W-:Y:S05]  /*a8f0*/  @P2 SYNCS.ARRIVE.TRANS64 RZ, [R7+URZ+0x13a00], R8 ;  /* 0x013a000807ff29a7 */ /* 0x0003ea000800003f */
[----:B------:R-:W-:-:S13]  /*a900*/  PLOP3.LUT P3, PT, PT, PT, UP0, 0x80, 0x0 ;  /* 0x000000000000781c */ /* 0x000fda0003f6f008 */
[----:B-1----:R-:W-:Y:S05]  /*a910*/  @P3 BRA `(.L_x_112) ;  /* 0x0000000000043947 */ /* 0x002fea0003800000 */
[----:B------:R-:W-:Y:S01]  /*a920*/  BPT.TRAP 0x1 ;  /* 0x000000040000795c */ /* 0x000fe20000300000 */
.L_x_112:
[----:B------:R-:W-:Y:S05]  /*a930*/  @P0 BRA `(.L_x_113) ;  /* 0x0000000000040947 */ /* 0x000fea0003800000 */
[----:B------:R-:W-:Y:S01]  /*a940*/  BPT.TRAP 0x1 ;  /* 0x000000040000795c */ /* 0x000fe20000300000 */
.L_x_113:
        /* <DEDUP_REMOVED lines=13> */
[----:B------:R-:W-:Y:S01]  /*aa20*/  IADD3 R0, R0, 0x1, RZ ;  /* 0x0000000100007810 */ /* 0x000fe20007ffe0ff */
[----:B------:R-:W-:Y:S01]  /*aa30*/  UIADD3 UR9, UR9, 0x13a00, URZ ;  /* 0x00013a0009097890 */ /* 0x000fe2000fffe03f */
[----:B------:R-:W-:-:S02]  /*aa40*/  IMAD.MOV.U32 R9, RZ, RZ, 0x1 ;  /* 0x00000001ff097424 */ /* 0x000fc400078e00ff */
[C---:B------:R-:W-:Y:S01]  /*aa50*/  ISETP.NE.AND P3, PT, R0.reuse, 0x5, PT ;  /* 0x000000050000780c */ /* 0x040fe20003f65270 */
[----:B------:R-:W-:Y:S02]  /*aa60*/  UIADD3 UR8, UR14, 0x5000, URZ ;  /* 0x000050000e087890 */ /* 0x000fe4000fffe03f */
[----:B------:R-:W-:Y:S01]  /*aa70*/  UIADD3 UR15, UR14, 0x5800, URZ ;  /* 0x000058000e0f7890 */ /* 0x000fe2000fffe03f */
[----:B------:R-:W-:Y:S01]  /*aa80*/  SEL R5, RZ, 0x1, P3 ;  /* 0x00000001ff057807 */ /* 0x000fe20001800000 */
[----:B------:R-:W-:Y:S01]  /*aa90*/  UIADD3 UR19, UR14, 0x6000, URZ ;  /* 0x000060000e137890 */ /* 0x000fe2000fffe03f */
[----:B------:R-:W-:Y:S01]  /*aaa0*/  SEL R0, R0, RZ, P3 ;  /* 0x000000ff00007207 */ /* 0x000fe20001800000 */
[----:B------:R-:W-:Y:S01]  /*aab0*/  UIADD3 UR23, UR14, 0x6800, URZ ;  /* 0x000068000e177890 */ /* 0x000fe2000fffe03f */
[----:B------:R-:W-:Y:S02]  /*aac0*/  LOP3.LUT R4, R4, R5, RZ, 0x3c, !PT ;  /* 0x0000000504047212 */ /* 0x000fe400078e3cff */
        /* <DEDUP_REMOVED lines=16> */
[----:B--2---:R-:W-:Y:S01]  /*abd0*/  NOP ;  /* 0x0000000000007918 */ /* 0x004fe20000000000 */
.L_x_110:
[----:B------:R-:W-:Y:S05]  /*abe0*/  BSYNC B1 ;  /* 0x0000000000017941 */ /* 0x000fea0003800000 */
.L_x_109:
[----:B------:R-:W-:Y:S01]  /*abf0*/  ISETP.GE.AND P3, PT, R6, 0x2, PT ;  /* 0x000000020600780c */ /* 0x000fe20003f66270 */
[----:B------:R-:W-:-:S12]  /*ac00*/  BSSY B1, `(.L_x_114) ;  /* 0x0000080000017945 */ /* 0x000fd80003800000 */
[----:B------:R-:W-:Y:S05]  /*ac10*/  @!P3 BRA `(.L_x_115) ;  /* 0x0000000400f8b947 */ /* 0x000fea0003800000 */
[----:B------:R-:W-:-:S07]  /*ac20*/  IMAD.SHL.U32 R6, R6, 0x2, RZ ;  /* 0x0000000206067824 */ /* 0x000fce00078e00ff */
.L_x_126:
[----:B------:R-:W-:Y:S04]  /*ac30*/  BSSY B2, `(.L_x_116) ;  /* 0x000003b000027945 */ /* 0x000fe80003800000 */
[----:B------:R-:W-:Y:S05]  /*ac40*/  @!P6 BRA `(.L_x_117) ;  /* 0x0000000000e4e947 */ /* 0x000fea0003800000 */
[----:B-1----:R-:W1:Y:S01]  /*ac50*/  S2R R8, SR_CgaCtaId ;  /* 0x0000000000087919 */ /* 0x002e620000008800 */
[----:B------:R-:W-:-:S04]  /*ac60*/  MOV R5, 0x400 ;  /* 0x0000040000057802 */ /* 0x000fc80000000f00 */
[----:B-1----:R-:W-:Y:S02]  /*ac70*/  LEA R5, R8, R5, 0x18 ;  /* 0x0000000508057211 */ /* 0x002fe400078ec0ff */
[----:B------:R-:W-:Y:S02]  /*ac80*/  SHF.L.U32 R8, R4, 0x1f, RZ ;  /* 0x0000001f04087819 */ /* 0x000fe400000006ff */
[----:B------:R-:W-:-:S04]  /*ac90*/  LEA R7, R0, R5, 0x3 ;  /* 0x0000000500077211 */ /* 0x000fc800078e18ff */
[----:B------:R-:W1:Y:S02]  /*aca0*/  SYNCS.PHASECHK.TRANS64.TRYWAIT P3, [R7+URZ+0x13a28], R8 ;  /* 0x013a2808070075a7 */ /* 0x000e64000806017f */
[----:B-1----:R-:W-:Y:S05]  /*acb0*/  @!P3 BRA `(.L_x_118) ;  /* 0x0000000c0080b947 */ /* 0x002fea0003800000 */
.L_x_145:
[----:B------:R-:W-:Y:S01]  /*acc0*/  UPRMT UR4, UR20, 0x9910, URZ ;  /* 0x0000991014047896 */ /* 0x000fe2000800003f */
[----:B-1----:R-:W-:-:S03]  /*acd0*/  @P2 IMAD.MOV.U32 R8, RZ, RZ, 0x2800 ;  /* 0x00002800ff082424 */ /* 0x002fc600078e00ff */
[----:B------:R-:W-:Y:S01]  /*ace0*/  UISETP.NE.AND UP0, UPT, UR4, 0x2, UPT ;  /* 0x000000020400788c */ /* 0x000fe2000bf05270 */
[----:B------:R1:W-:Y:S05]  /*acf0*/  @P2 SYNCS.ARRIVE.TRANS64 RZ, [R7+URZ+0x13a00], R8 ;  /* 0x013a000807ff29a7 */ /* 0x0003ea000800003f */
[----:B------:R-:W-:-:S13]  /*ad00*/  PLOP3.LUT P3, PT, PT, PT, UP0, 0x80, 0x0 ;  /* 0x000000000000781c */ /* 0x000fda0003f6f008 */
[----:B-1----:R-:W-:Y:S05]  /*ad10*/  @P3 BRA `(.L_x_119) ;  /* 0x0000000000043947 */ /* 0x002fea0003800000 */
[----:B------:R-:W-:Y:S01]  /*ad20*/  BPT.TRAP 0x1 ;  /* 0x000000040000795c */ /* 0x000fe20000300000 */
.L_x_119:
[----:B------:R-:W-:Y:S05]  /*ad30*/  @P0 BRA `(.L_x_120) ;  /* 0x0000000000040947 */ /* 0x000fea0003800000 */
[----:B------:R-:W-:Y:S01]  /*ad40*/  BPT.TRAP 0x1 ;  /* 0x000000040000795c */ /* 0x000fe20000300000 */
.L_x_120:
        /* <DEDUP_REMOVED lines=9> */
[----:B------:R-:W-:Y:S01]  /*ade0*/  R2UR UR13, R2 ;  /* 0x00000000020d72ca */ /* 0x000fe200000e0000 */
[----:B------:R-:W-:Y:S01]  /*adf0*/  UMOV UR7, 0x10000000 ;  /* 0x1000000000077882 */ /* 0x000fe20000000000 */
[----:B------:R-:W-:Y:S01]  /*ae00*/  UMOV UR18, 0x10 ;  /* 0x0000001000127882 */ /* 0x000fe20000000000 */
[----:B------:R-:W-:Y:S01]  /*ae10*/  UMOV UR22, 0x20 ;  /* 0x0000002000167882 */ /* 0x000fe20000000000 */
[----:B------:R-:W-:Y:S01]  /*ae20*/  VIADD R0, R0, 0x1 ;  /* 0x0000000100007836 */ /* 0x000fe20000000000 */
[----:B------:R-:W-:-:S02]  /*ae30*/  UIADD3 UR9, UR9, 0x13a00, URZ ;  /* 0x00013a0009097890 */ /* 0x000fc4000fffe03f */
[----:B------:R-:W-:Y:S02]  /*ae40*/  USHF.L.U32 UR11, UR11, 0x6, URZ ;  /* 0x000000060b0b7899 */ /* 0x000fe4000800063f */
[----:B------:R-:W-:Y:S01]  /*ae50*/  UIADD3 UR8, UR14, 0x5000, URZ ;  /* 0x000050000e087890 */ /* 0x000fe2000fffe03f */
[C---:B------:R-:W-:Y:S01]  /*ae60*/  ISETP.NE.AND P3, PT, R0.reuse, 0x5, PT ;  /* 0x000000050000780c */ /* 0x040fe20003f65270 */
[----:B------:R-:W-:Y:S02]  /*ae70*/  UIADD3 UR15, UR14, 0x5800, URZ ;  /* 0x000058000e0f7890 */ /* 0x000fe4000fffe03f */
[----:B------:R-:W-:Y:S01]  /*ae80*/  UIADD3 UR19, UR14, 0x6000, URZ ;  /* 0x000060000e137890 */ /* 0x000fe2000fffe03f */
[----:B------:R-:W-:Y:S01]  /*ae90*/  SEL R5, RZ, 0x1, P3 ;  /* 0x00000001ff057807 */ /* 0x000fe20001800000 */
[----:B------:R-:W-:Y:S01]  /*aea0*/  UIADD3 UR23, UR14, 0x6800, URZ ;  /* 0x000068000e177890 */ /* 0x000fe2000fffe03f */
[----:B------:R-:W-:Y:S02]  /*aeb0*/  SEL R0, R0, RZ, P3 ;  /* 0x000000ff00007207 */ /* 0x000fe40001800000 */
[----:B------:R1:W-:Y:S01]  /*aec0*/  UTMALDG.4D [UR8], [UR4], desc[UR6] ;  /* 0x00000608040075b4 */ /* 0x0003e20008019000 */
[----:B------:R-:W-:Y:S01]  /*aed0*/  LOP3.LUT R4, R4, R5, RZ, 0x3c, !PT ;  /* 0x0000000504047212 */ /* 0x000fe200078e3cff */
        /* <DEDUP_REMOVED lines=16> */
.L_x_117:
[----:B------:R-:W-:Y:S05]  /*afe0*/  BSYNC B2 ;  /* 0x0000000000027941 */ /* 0x000fea0003800000 */
.L_x_116:
[----:B------:R-:W-:Y:S01]  /*aff0*/  ISETP.LT.OR P3, PT, R6, 0x4, !P6 ;  /* 0x000000040600780c */ /* 0x000fe20007761670 */
[----:B------:R-:W-:-:S12]  /*b000*/  BSSY B2, `(.L_x_121) ;  /* 0x000003c000027945 */ /* 0x000fd80003800000 */
[----:B------:R-:W-:Y:S05]  /*b010*/  @P3 BRA `(.L_x_122) ;  /* 0x0000000000e83947 */ /* 0x000fea0003800000 */
[----:B-1----:R-:W1:Y:S01]  /*b020*/  S2R R8, SR_CgaCtaId ;  /* 0x0000000000087919 */ /* 0x002e620000008800 */
[----:B------:R-:W-:-:S04]  /*b030*/  MOV R5, 0x400 ;  /* 0x0000040000057802 */ /* 0x000fc80000000f00 */
[----:B-1----:R-:W-:Y:S02]  /*b040*/  LEA R5, R8, R5, 0x18 ;  /* 0x0000000508057211 */ /* 0x002fe400078ec0ff */
[----:B------:R-:W-:Y:S02]  /*b050*/  SHF.L.U32 R8, R4, 0x1f, RZ ;  /* 0x0000001f04087819 */ /* 0x000fe400000006ff */
[----:B------:R-:W-:-:S04]  /*b060*/  LEA R7, R0, R5, 0x3 ;  /* 0x0000000500077211 */ /* 0x000fc800078e18ff */
[----:B------:R-:W1:Y:S02]  /*b070*/  SYNCS.PHASECHK.TRANS64.TRYWAIT P3, [R7+URZ+0x13a28], R8 ;  /* 0x013a2808070075a7 */ /* 0x000e64000806017f */
[----:B-1----:R-:W-:Y:S05]  /*b080*/  @!P3 BRA `(.L_x_123) ;  /* 0x0000000800a0b947 */ /* 0x002fea0003800000 */
.L_x_146:
[----:B------:R-:W-:Y:S01]  /*b090*/  UPRMT UR4, UR20, 0x9910, URZ ;  /* 0x0000991014047896 */ /* 0x000fe2000800003f */
[----:B-1----:R-:W-:-:S03]  /*b0a0*/  @P1 IMAD.MOV.U32 R8, RZ, RZ, 0x2800 ;  /* 0x00002800ff081424 */ /* 0x002fc600078e00ff */
[----:B------:R-:W-:Y:S01]  /*b0b0*/  UISETP.NE.AND UP0, UPT, UR4, 0x2, UPT ;  /* 0x000000020400788c */ /* 0x000fe2000bf05270 */
[----:B------:R1:W-:Y:S05]  /*b0c0*/  @P1 SYNCS.ARRIVE.TRANS64 RZ, [R7+URZ+0x13a00], R8 ;  /* 0x013a000807ff19a7 */ /* 0x0003ea000800003f */
[----:B------:R-:W-:-:S13]  /*b0d0*/  PLOP3.LUT P3, PT, PT, PT, UP0, 0x80, 0x0 ;  /* 0x000000000000781c */ /* 0x000fda0003f6f008 */
[----:B-1----:R-:W-:Y:S05]  /*b0e0*/  @P3 BRA `(.L_x_124) ;  /* 0x0000000000043947 */ /* 0x002fea0003800000 */
[----:B------:R-:W-:Y:S01]  /*b0f0*/  BPT.TRAP 0x1 ;  /* 0x000000040000795c */ /* 0x000fe20000300000 */
.L_x_124:
[----:B------:R-:W-:Y:S05]  /*b100*/  @P0 BRA `(.L_x_125) ;  /* 0x0000000000040947 */ /* 0x000fea0003800000 */
[----:B------:R-:W-:Y:S01]  /*b110*/  BPT.TRAP 0x1 ;  /* 0x000000040000795c */ /* 0x000fe20000300000 */
.L_x_125:
        /* <DEDUP_REMOVED lines=14> */
[----:B------:R-:W-:Y:S01]  /*b200*/  UIADD3 UR9, UR9, 0x13a00, URZ ;  /* 0x00013a0009097890 */ /* 0x000fe2000fffe03f */
[----:B------:R-:W-:Y:S01]  /*b210*/  IADD3 R9, R9, 0x1, RZ ;  /* 0x0000000109097810 */ /* 0x000fe20007ffe0ff */
[----:B------:R-:W-:-:S02]  /*b220*/  USHF.L.U32 UR11, UR11, 0x6, URZ ;  /* 0x000000060b0b7899 */ /* 0x000fc4000800063f */
        /* <DEDUP_REMOVED lines=25> */
.L_x_122:
[----:B------:R-:W-:Y:S05]  /*b3c0*/  BSYNC B2 ;  /* 0x0000000000027941 */ /* 0x000fea0003800000 */
.L_x_121:
[C---:B------:R-:W-:Y:S01]  /*b3d0*/  ISETP.GT.AND P3, PT, R6.reuse, 0x4, PT ;  /* 0x000000040600780c */ /* 0x040fe20003f64270 */
[----:B------:R-:W-:-:S12]  /*b3e0*/  VIADD R6, R6, 0xfffffffe ;  /* 0xfffffffe06067836 */ /* 0x000fd80000000000 */
[----:B------:R-:W-:Y:S05]  /*b3f0*/  @P3 BRA `(.L_x_126) ;  /* 0xfffffff8000c3947 */ /* 0x000fea000383ffff */
.L_x_115:
[----:B------:R-:W-:Y:S05]  /*b400*/  BSYNC B1 ;  /* 0x0000000000017941 */ /* 0x000fea0003800000 */
.L_x_114:
[----:B------:R-:W-:Y:S01]  /*b410*/  VIADD R17, R17, UR21 ;  /* 0x0000001511117c36 */ /* 0x000fe20008000000 */
[----:B------:R-:W-:Y:S01]  /*b420*/  ULDC UR4, c[0x0][0xa00] ;  /* 0x0002800000047ab9 */ /* 0x000fe20000000800 */
[----:B-1----:R-:W-:-:S03]  /*b430*/  PRMT R5, RZ, 0x7610, R5 ;  /* 0x00007610ff057816 */ /* 0x002fc60000000005 */
[----:B------:R-:W-:-:S13]  /*b440*/  ISETP.GE.AND P3, PT, R17, UR4, PT ;  /* 0x0000000411007c0c */ /* 0x000fda000bf66270 */
[----:B------:R-:W-:Y:S05]  /*b450*/  @!P3 BRA `(.L_x_127) ;  /* 0xffffffec003cb947 */ /* 0x000fea000383ffff */
[----:B------:R-:W-:Y:S05]  /*b460*/  BSYNC B0 ;  /* 0x0000000000007941 */ /* 0x000fea0003800000 */
.L_x_99:
[----:B------:R-:W-:Y:S05]  /*b470*/  EXIT ;  /* 0x000000000000794d */ /* 0x000fea0003800000 */
.L_x_17:
[----:B-1----:R-:W-:-:S04]  /*b480*/  MOV R4, UR4 ;  /* 0x0000000400047c02 */ /* 0x002fc80008000f00 */
[----:B------:R1:W2:Y:S03]  /*b490*/  SYNCS.PHASECHK.TRANS64.TRYWAIT P1, [R4+URZ+0x13a50], R3 ;  /* 0x013a5003040075a7 */ /* 0x0002a6000802017f */
[----:B--2---:R-:W-:Y:S05]  /*b4a0*/  @!P1 NANOSLEEP.SYNCS 0x989680 ;  /* 0x009896800000995d */ /* 0x004fea0003900000 */
[----:B------:R-:W2:Y:S02]  /*b4b0*/  @!P1 SYNCS.PHASECHK.TRANS64 P1, [R4+URZ+0x13a50], R3 ;  /* 0x013a5003040095a7 */ /* 0x000ea4000802007f */
[----:B--2---:R-:W-:Y:S05]  /*b4c0*/  @!P1 BRA `(.L_x_17) ;  /* 0xfffffffc00ec9947 */ /* 0x004fea000383ffff */
[----:B------:R-:W-:Y:S05]  /*b4d0*/  BRA `(.L_x_128) ;  /* 0xffffff5c00c87947 */ /* 0x000fea000383ffff */
.L_x_19:
[----:B-1----:R-:W-:-:S04]  /*b4e0*/  IMAD.U32 R6, RZ, RZ, UR26 ;  /* 0x0000001aff067e24 */ /* 0x002fc8000f8e00ff */
[----:B------:R1:W2:Y:S03]  /*b4f0*/  SYNCS.PHASECHK.TRANS64.TRYWAIT P1, [R6+URZ+0x13a00], R3 ;  /* 0x013a0003060075a7 */ /* 0x0002a6000802017f */
[----:B--2---:R-:W-:Y:S05]  /*b500*/  @!P1 NANOSLEEP.SYNCS 0x989680 ;  /* 0x009896800000995d */ /* 0x004fea0003900000 */
[----:B------:R-:W2:Y:S02]  /*b510*/  @!P1 SYNCS.PHASECHK.TRANS64 P1, [R6+URZ+0x13a00], R3 ;  /* 0x013a0003060095a7 */ /* 0x000ea4000802007f */
[----:B--2---:R-:W-:Y:S05]  /*b520*/  @!P1 BRA `(.L_x_19) ;  /* 0xfffffffc00ec9947 */ /* 0x004fea000383ffff */
[----:B------:R-:W-:Y:S05]  /*b530*/  BRA `(.L_x_129) ;  /* 0xffffff5c00dc7947 */ /* 0x000fea000383ffff */
.L_x_20:
[----:B-1----:R-:W-:-:S04]  /*b540*/  IMAD.U32 R3, RZ, RZ, UR24 ;  /* 0x00000018ff037e24 */ /* 0x002fc8000f8e00ff */
[----:B------:R1:W2:Y:S03]  /*b550*/  SYNCS.PHASECHK.TRANS64.TRYWAIT P1, [R3+URZ+-0x8], R4 ;  /* 0xfffff804030075a7 */ /* 0x0002a6000802017f */
[----:B--2---:R-:W-:Y:S05]  /*b560*/  @!P1 NANOSLEEP.SYNCS 0x989680 ;  /* 0x009896800000995d */ /* 0x004fea0003900000 */
[----:B------:R-:W2:Y:S02]  /*b570*/  @!P1 SYNCS.PHASECHK.TRANS64 P1, [R3+URZ+-0x8], R4 ;  /* 0xfffff804030095a7 */ /* 0x000ea4000802007f */
[----:B--2---:R-:W-:Y:S05]  /*b580*/  @!P1 BRA `(.L_x_20) ;  /* 0xfffffffc00ec9947 */ /* 0x004fea000383ffff */
[----:B------:R-:W-:Y:S05]  /*b590*/  BRA `(.L_x_130) ;  /* 0xffffff5c00cc7947 */ /* 0x000fea000383ffff */
.L_x_22:
[----:B-1----:R-:W-:-:S04]  /*b5a0*/  MOV R8, UR6 ;  /* 0x0000000600087c02 */ /* 0x002fc80008000f00 */
[----:B------:R1:W2:Y:S03]  /*b5b0*/  SYNCS.PHASECHK.TRANS64.TRYWAIT P1, [R8+URZ+0x13a00], R7 ;  /* 0x013a0007080075a7 */ /* 0x0002a6000802017f */
[----:B--2---:R-:W-:Y:S05]  /*b5c0*/  @!P1 NANOSLEEP.SYNCS 0x989680 ;  /* 0x009896800000995d */ /* 0x004fea0003900000 */
[----:B------:R-:W2:Y:S02]  /*b5d0*/  @!P1 SYNCS.PHASECHK.TRANS64 P1, [R8+URZ+0x13a00], R7 ;  /* 0x013a0007080095a7 */ /* 0x000ea4000802007f */
[----:B--2---:R-:W-:Y:S05]  /*b5e0*/  @!P1 BRA `(.L_x_22) ;  /* 0xfffffffc00ec9947 */ /* 0x004fea000383ffff */
[----:B------:R-:W-:Y:S05]  /*b5f0*/  BRA `(.L_x_131) ;  /* 0xffffff74006c7947 */ /* 0x000fea000383ffff */
.L_x_27:
[----:B-1----:R-:W-:-:S04]  /*b600*/  IMAD.U32 R5, RZ, RZ, UR6 ;  /* 0x00000006ff057e24 */ /* 0x002fc8000f8e00ff */
[----:B------:R1:W2:Y:S03]  /*b610*/  SYNCS.PHASECHK.TRANS64.TRYWAIT P2, [R5+URZ+0x13a00], R0 ;  /* 0x013a0000050075a7 */ /* 0x0002a6000804017f */
[----:B--2---:R-:W-:Y:S05]  /*b620*/  @!P2 NANOSLEEP.SYNCS 0x989680 ;  /* 0x009896800000a95d */ /* 0x004fea0003900000 */
[----:B------:R-:W2:Y:S02]  /*b630*/  @!P2 SYNCS.PHASECHK.TRANS64 P2, [R5+URZ+0x13a00], R0 ;  /* 0x013a00000500a5a7 */ /* 0x000ea4000804007f */
[----:B--2---:R-:W-:Y:S05]  /*b640*/  @!P2 BRA `(.L_x_27) ;  /* 0xfffffffc00eca947 */ /* 0x004fea000383ffff */
[----:B------:R-:W-:Y:S05]  /*b650*/  BRA `(.L_x_132) ;  /* 0xffffff7c00a07947 */ /* 0x000fea000383ffff */
.L_x_31:
[----:B-1----:R-:W-:-:S04]  /*b660*/  IMAD.U32 R0, RZ, RZ, UR6 ;  /* 0x00000006ff007e24 */ /* 0x002fc8000f8e00ff */
[----:B------:R1:W2:Y:S03]  /*b670*/  SYNCS.PHASECHK.TRANS64.TRYWAIT P2, [R0+URZ+0x13a00], R9 ;  /* 0x013a0009000075a7 */ /* 0x0002a6000804017f */
[----:B--2---:R-:W-:Y:S05]  /*b680*/  @!P2 NANOSLEEP.SYNCS 0x989680 ;  /* 0x009896800000a95d */ /* 0x004fea0003900000 */
[----:B------:R-:W2:Y:S02]  /*b690*/  @!P2 SYNCS.PHASECHK.TRANS64 P2, [R0+URZ+0x13a00], R9 ;  /* 0x013a00090000a5a7 */ /* 0x000ea4000804007f */
[----:B--2---:R-:W-:Y:S05]  /*b6a0*/  @!P2 BRA `(.L_x_31) ;  /* 0xfffffffc00eca947 */ /* 0x004fea000383ffff */
[----:B------:R-:W-:Y:S05]  /*b6b0*/  BRA `(.L_x_30) ;  /* 0xffffff9000ec7947 */ /* 0x000fea000383ffff */
.L_x_39:
[----:B-1----:R-:W-:-:S04]  /*b6c0*/  MOV R5, UR6 ;  /* 0x0000000600057c02 */ /* 0x002fc80008000f00 */
[----:B------:R1:W2:Y:S03]  /*b6d0*/  SYNCS.PHASECHK.TRANS64.TRYWAIT P2, [R5+URZ+0x13a00], R4 ;  /* 0x013a0004050075a7 */ /* 0x0002a6000804017f */
[----:B--2---:R-:W-:Y:S05]  /*b6e0*/  @!P2 NANOSLEEP.SYNCS 0x989680 ;  /* 0x009896800000a95d */ /* 0x004fea0003900000 */
[----:B------:R-:W2:Y:S02]  /*b6f0*/  @!P2 SYNCS.PHASECHK.TRANS64 P2, [R5+URZ+0x13a00], R4 ;  /* 0x013a00040500a5a7 */ /* 0x000ea4000804007f */
[----:B--2---:R-:W-:Y:S05]  /*b700*/  @!P2 BRA `(.L_x_39) ;  /* 0xfffffffc00eca947 */ /* 0x004fea000383ffff */
[----:B------:R-:W-:Y:S05]  /*b710*/  BRA `(.L_x_133) ;  /* 0xffffff9c00607947 */ /* 0x000fea000383ffff */
.L_x_43:
[----:B-1----:R-:W-:-:S04]  /*b720*/  IMAD.U32 R9, RZ, RZ, UR6 ;  /* 0x00000006ff097e24 */ /* 0x002fc8000f8e00ff */
[----:B------:R1:W2:Y:S03]  /*b730*/  SYNCS.PHASECHK.TRANS64.TRYWAIT P2, [R9+URZ+0x13a00], R0 ;  /* 0x013a0000090075a7 */ /* 0x0002a6000804017f */
[----:B--2---:R-:W-:Y:S05]  /*b740*/  @!P2 NANOSLEEP.SYNCS 0x989680 ;  /* 0x009896800000a95d */ /* 0x004fea0003900000 */
[----:B------:R-:W2:Y:S02]  /*b750*/  @!P2 SYNCS.PHASECHK.TRANS64 P2, [R9+URZ+0x13a00], R0 ;  /* 0x013a00000900a5a7 */ /* 0x000ea4000804007f */
[----:B--2---:R-:W-:Y:S05]  /*b760*/  @!P2 BRA `(.L_x_43) ;  /* 0xfffffffc00eca947 */ /* 0x004fea000383ffff */
[----:B------:R-:W-:Y:S05]  /*b770*/  BRA `(.L_x_42) ;  /* 0xffffffb400f07947 */ /* 0x000fea000383ffff */
.L_x_63:
[----:B-1----:R-:W-:-:S04]  /*b780*/  IMAD.U32 R3, RZ, RZ, UR24 ;  /* 0x00000018ff037e24 */ /* 0x002fc8000f8e00ff */
[----:B------:R1:W2:Y:S03]  /*b790*/  SYNCS.PHASECHK.TRANS64.TRYWAIT P1, [R3+URZ+0x8], R0 ;  /* 0x00000800030075a7 */ /* 0x0002a6000802017f */
[----:B--2---:R-:W-:Y:S05]  /*b7a0*/  @!P1 NANOSLEEP.SYNCS 0x989680 ;  /* 0x009896800000995d */ /* 0x004fea0003900000 */
[----:B------:R-:W2:Y:S02]  /*b7b0*/  @!P1 SYNCS.PHASECHK.TRANS64 P1, [R3+URZ+0x8], R0 ;  /* 0x00000800030095a7 */ /* 0x000ea4000802007f */
[----:B--2---:R-:W-:Y:S05]  /*b7c0*/  @!P1 BRA `(.L_x_63) ;  /* 0xfffffffc00ec9947 */ /* 0x004fea000383ffff */
[----:B------:R-:W-:Y:S05]  /*b7d0*/  BRA `(.L_x_134) ;  /* 0xffffffc800407947 */ /* 0x000fea000383ffff */
.L_x_84:
[----:B------:R-:W-:Y:S01]  /*b7e0*/  BSSY B1, `(.L_x_135) ;  /* 0x0000006000017945 */ /* 0x000fe20003800000 */
[----:B------:R-:W-:-:S07]  /*b7f0*/  MOV R15, 0xffffffff ;  /* 0xffffffff000f7802 */ /* 0x000fce0000000f00 */
[----:B------:R-:W-:Y:S05]  /*b800*/  WARPSYNC.COLLECTIVE R15, `(.L_x_136) ;  /* 0x000000000f0c7348 */ /* 0x000fea0003c00000 */
[----:B------:R-:W-:Y:S02]  /*b810*/  ELECT P6, UR62, PT ;  /* 0x00000000003e782f */ /* 0x000fe400038c0000 */
[----:B------:R-:W-:Y:S01]  /*b820*/  MOV R14, UR62 ;  /* 0x0000003e000e7c02 */ /* 0x000fe20008000f00 */
[----:B------:R-:W-:Y:S10]  /*b830*/  ENDCOLLECTIVE ;  /* 0x000000000000791b */ /* 0x000ff40003800000 */
.L_x_136:
[----:B------:R-:W-:Y:S05]  /*b840*/  BSYNC B1 ;  /* 0x0000000000017941 */ /* 0x000fea0003800000 */
.L_x_135:
[----:B------:R-:W-:Y:S05]  /*b850*/  BRA `(.L_x_137) ;  /* 0xffffffdc00cc7947 */ /* 0x000fea000383ffff */
.L_x_87:
[----:B-1----:R1:W2:Y:S02]  /*b860*/  SYNCS.PHASECHK.TRANS64.TRYWAIT P2, [R7+URZ+0x13a60], R6 ;  /* 0x013a6006070075a7 */ /* 0x0022a4000804017f */
[----:B--2---:R-:W-:Y:S05]  /*b870*/  @!P2 NANOSLEEP.SYNCS 0x989680 ;  /* 0x009896800000a95d */ /* 0x004fea0003900000 */
[----:B------:R-:W2:Y:S02]  /*b880*/  @!P2 SYNCS.PHASECHK.TRANS64 P2, [R7+URZ+0x13a60], R6 ;  /* 0x013a60060700a5a7 */ /* 0x000ea4000804007f */
[----:B--2---:R-:W-:Y:S05]  /*b890*/  @!P2 BRA `(.L_x_87) ;  /* 0xfffffffc00f0a947 */ /* 0x004fea000383ffff */
[----:B------:R-:W-:Y:S05]  /*b8a0*/  BRA `(.L_x_138) ;  /* 0xffffffdc00ec7947 */ /* 0x000fea000383ffff */
.L_x_92:
[----:B-1----:R1:W2:Y:S02]  /*b8b0*/  SYNCS.PHASECHK.TRANS64.TRYWAIT P2, [R7+URZ+0x13ab0], R4 ;  /* 0x013ab004070075a7 */ /* 0x0022a4000804017f */
[----:B--2---:R-:W-:Y:S05]  /*b8c0*/  @!P2 NANOSLEEP.SYNCS 0x989680 ;  /* 0x009896800000a95d */ /* 0x004fea0003900000 */
[----:B------:R-:W2:Y:S02]  /*b8d0*/  @!P2 SYNCS.PHASECHK.TRANS64 P2, [R7+URZ+0x13ab0], R4 ;  /* 0x013ab0040700a5a7 */ /* 0x000ea4000804007f */
[----:B--2---:R-:W-:Y:S05]  /*b8e0*/  @!P2 BRA `(.L_x_92) ;  /* 0xfffffffc00f0a947 */ /* 0x004fea000383ffff */
[----:B------:R-:W-:Y:S05]  /*b8f0*/  BRA `(.L_x_91) ;  /* 0xffffffe000d07947 */ /* 0x000fea000383ffff */
.L_x_95:
[----:B-1----:R1:W2:Y:S02]  /*b900*/  SYNCS.PHASECHK.TRANS64.TRYWAIT P2, [R4+URZ+0x13a60], R9 ;  /* 0x013a6009040075a7 */ /* 0x0022a4000804017f */
[----:B--2---:R-:W-:Y:S05]  /*b910*/  @!P2 NANOSLEEP.SYNCS 0x989680 ;  /* 0x009896800000a95d */ /* 0x004fea0003900000 */
[----:B------:R-:W2:Y:S02]  /*b920*/  @!P2 SYNCS.PHASECHK.TRANS64 P2, [R4+URZ+0x13a60], R9 ;  /* 0x013a60090400a5a7 */ /* 0x000ea4000804007f */
[----:B--2---:R-:W-:Y:S05]  /*b930*/  @!P2 BRA `(.L_x_95) ;  /* 0xfffffffc00f0a947 */ /* 0x004fea000383ffff */
[----:B------:R-:W-:Y:S05]  /*b940*/  BRA `(.L_x_139) ;  /* 0xffffffe000e47947 */ /* 0x000fea000383ffff */
.L_x_100:
[----:B------:R-:W-:Y:S01]  /*b950*/  BSSY B1, `(.L_x_140) ;  /* 0x0000006000017945 */ /* 0x000fe20003800000 */
[----:B------:R-:W-:-:S07]  /*b960*/  IMAD.MOV.U32 R15, RZ, RZ, -0x1 ;  /* 0xffffffffff0f7424 */ /* 0x000fce00078e00ff */
[----:B------:R-:W-:Y:S05]  /*b970*/  WARPSYNC.COLLECTIVE R15, `(.L_x_141) ;  /* 0x000000000f0c7348 */ /* 0x000fea0003c00000 */
[----:B------:R-:W-:Y:S02]  /*b980*/  ELECT P6, UR62, PT ;  /* 0x00000000003e782f */ /* 0x000fe400038c0000 */
[----:B------:R-:W-:Y:S01]  /*b990*/  MOV R14, UR62 ;  /* 0x0000003e000e7c02 */ /* 0x000fe20008000f00 */
[----:B------:R-:W-:Y:S10]  /*b9a0*/  ENDCOLLECTIVE ;  /* 0x000000000000791b */ /* 0x000ff40003800000 */
.L_x_141:
[----:B------:R-:W-:Y:S05]  /*b9b0*/  BSYNC B1 ;  /* 0x0000000000017941 */ /* 0x000fea0003800000 */
.L_x_140:
[----:B------:R-:W-:Y:S05]  /*b9c0*/  BRA `(.L_x_142) ;  /* 0xffffffe800787947 */ /* 0x000fea000383ffff */
.L_x_103:
[----:B-1----:R1:W2:Y:S02]  /*b9d0*/  SYNCS.PHASECHK.TRANS64.TRYWAIT P4, [R8+URZ+0x13a28], R7 ;  /* 0x013a2807080075a7 */ /* 0x0022a4000808017f */
[----:B--2---:R-:W-:Y:S05]  /*b9e0*/  @!P4 NANOSLEEP.SYNCS 0x989680 ;  /* 0x009896800000c95d */ /* 0x004fea0003900000 */
[----:B------:R-:W2:Y:S02]  /*b9f0*/  @!P4 SYNCS.PHASECHK.TRANS64 P4, [R8+URZ+0x13a28], R7 ;  /* 0x013a28070800c5a7 */ /* 0x000ea4000808007f */
[----:B--2---:R-:W-:Y:S05]  /*ba00*/  @!P4 BRA `(.L_x_103) ;  /* 0xfffffffc00f0c947 */ /* 0x004fea000383ffff */
[----:B------:R-:W-:Y:S05]  /*ba10*/  BRA `(.L_x_143) ;  /* 0xffffffe8008c7947 */ /* 0x000fea000383ffff */
.L_x_108:
[----:B-1----:R1:W2:Y:S02]  /*ba20*/  SYNCS.PHASECHK.TRANS64.TRYWAIT P4, [R5+URZ+0x13ab0], R8 ;  /* 0x013ab008050075a7 */ /* 0x0022a4000808017f */
[----:B--2---:R-:W-:Y:S05]  /*ba30*/  @!P4 NANOSLEEP.SYNCS 0x989680 ;  /* 0x009896800000c95d */ /* 0x004fea0003900000 */
[----:B------:R-:W2:Y:S02]  /*ba40*/  @!P4 SYNCS.PHASECHK.TRANS64 P4, [R5+URZ+0x13ab0], R8 ;  /* 0x013ab0080500c5a7 */ /* 0x000ea4000808007f */
[----:B--2---:R-:W-:Y:S05]  /*ba50*/  @!P4 BRA `(.L_x_108) ;  /* 0xfffffffc00f0c947 */ /* 0x004fea000383ffff */
[----:B------:R-:W-:Y:S05]  /*ba60*/  BRA `(.L_x_107) ;  /* 0xffffffec00687947 */ /* 0x000fea000383ffff */
.L_x_111:
[----:B-1----:R1:W2:Y:S02]  /*ba70*/  SYNCS.PHASECHK.TRANS64.TRYWAIT P3, [R7+URZ+0x13a28], R8 ;  /* 0x013a2808070075a7 */ /* 0x0022a4000806017f */
[----:B--2---:R-:W-:Y:S05]  /*ba80*/  @!P3 NANOSLEEP.SYNCS 0x989680 ;  /* 0x009896800000b95d */ /* 0x004fea0003900000 */
[----:B------:R-:W2:Y:S02]  /*ba90*/  @!P3 SYNCS.PHASECHK.TRANS64 P3, [R7+URZ+0x13a28], R8 ;  /* 0x013a28080700b5a7 */ /* 0x000ea4000806007f */
[----:B--2---:R-:W-:Y:S05]  /*baa0*/  @!P3 BRA `(.L_x_111) ;  /* 0xfffffffc00f0b947 */ /* 0x004fea000383ffff */
[----:B------:R-:W-:Y:S05]  /*bab0*/  BRA `(.L_x_144) ;  /* 0xffffffec00807947 */ /* 0x000fea000383ffff */
.L_x_118:
[----:B-1----:R1:W2:Y:S02]  /*bac0*/  SYNCS.PHASECHK.TRANS64.TRYWAIT P3, [R7+URZ+0x13a28], R8 ;  /* 0x013a2808070075a7 */ /* 0x0022a4000806017f */
[----:B--2---:R-:W-:Y:S05]  /*bad0*/  @!P3 NANOSLEEP.SYNCS 0x989680 ;  /* 0x009896800000b95d */ /* 0x004fea0003900000 */
[----:B------:R-:W2:Y:S02]  /*bae0*/  @!P3 SYNCS.PHASECHK.TRANS64 P3, [R7+URZ+0x13a28], R8 ;  /* 0x013a28080700b5a7 */ /* 0x000ea4000806007f */
[----:B--2---:R-:W-:Y:S05]  /*baf0*/  @!P3 BRA `(.L_x_118) ;  /* 0xfffffffc00f0b947 */ /* 0x004fea000383ffff */
[----:B------:R-:W-:Y:S05]  /*bb00*/  BRA `(.L_x_145) ;  /* 0xfffffff0006c7947 */ /* 0x000fea000383ffff */
.L_x_123:
[----:B-1----:R1:W2:Y:S02]  /*bb10*/  SYNCS.PHASECHK.TRANS64.TRYWAIT P3, [R7+URZ+0x13a28], R8 ;  /* 0x013a2808070075a7 */ /* 0x0022a4000806017f */
[----:B--2---:R-:W-:Y:S05]  /*bb20*/  @!P3 NANOSLEEP.SYNCS 0x989680 ;  /* 0x009896800000b95d */ /* 0x004fea0003900000 */
[----:B------:R-:W2:Y:S02]  /*bb30*/  @!P3 SYNCS.PHASECHK.TRANS64 P3, [R7+URZ+0x13a28], R8 ;  /* 0x013a28080700b5a7 */ /* 0x000ea4000806007f */
[----:B--2---:R-:W-:Y:S05]  /*bb40*/  @!P3 BRA `(.L_x_123) ;  /* 0xfffffffc00f0b947 */ /* 0x004fea000383ffff */
[----:B------:R-:W-:Y:S05]  /*bb50*/  BRA `(.L_x_146) ;  /* 0xfffffff4004c7947 */ /* 0x000fea000383ffff */
        .weak           $__internal_0_$__cuda_sm20_rcp_rn_f32_slowpath
        .type           $__internal_0_$__cuda_sm20_rcp_rn_f32_slowpath,@function
        .size           $__internal_0_$__cuda_sm20_rcp_rn_f32_slowpath,(.L_x_152 - $__internal_0_$__cuda_sm20_rcp_rn_f32_slowpath)
$__internal_0_$__cuda_sm20_rcp_rn_f32_slowpath:
[----:B------:R-:W-:Y:S01]  /*bb60*/  IMAD.SHL.U32 R0, R3, 0x2, RZ ;  /* 0x0000000203007824 */ /* 0x000fe200078e00ff */
[----:B------:R-:W-:Y:S04]  /*bb70*/  BSSY B2, `(.L_x_147) ;  /* 0x0000030000027945 */ /* 0x000fe80003800000 */
[----:B------:R-:W-:-:S04]  /*bb80*/  SHF.R.U32.HI R21, RZ, 0x18, R0 ;  /* 0x00000018ff157819 */ /* 0x000fc80000011600 */
[----:B------:R-:W-:-:S13]  /*bb90*/  ISETP.NE.U32.AND P0, PT, R21, RZ, PT ;  /* 0x000000ff1500720c */ /* 0x000fda0003f05070 */
[----:B------:R-:W-:Y:S05]  /*bba0*/  @P0 BRA `(.L_x_148) ;  /* 0x0000000000280947 */ /* 0x000fea0003800000 */
[----:B------:R-:W-:-:S04]  /*bbb0*/  SHF.L.U32 R0, R3, 0x1, RZ ;  /* 0x0000000103007819 */ /* 0x000fc800000006ff */
[----:B------:R-:W-:-:S13]  /*bbc0*/  ISETP.NE.AND P0, PT, R0, RZ, PT ;  /* 0x000000ff0000720c */ /* 0x000fda0003f05270 */
[----:B------:R-:W-:Y:S01]  /*bbd0*/  @P0 FFMA R7, R3, 1.84467440737095516160e+19, RZ ;  /* 0x5f80000003070823 */ /* 0x000fe200000000ff */
[----:B------:R-:W-:Y:S08]  /*bbe0*/  @!P0 MUFU.RCP R6, R3 ;  /* 0x0000000300068308 */ /* 0x000ff00000001000 */
[----:B------:R-:W1:Y:S02]  /*bbf0*/  @P0 MUFU.RCP R0, R7 ;  /* 0x0000000700000308 */ /* 0x000e640000001000 */
[----:B-1----:R-:W-:-:S04]  /*bc00*/  @P0 FFMA R12, R7, R0, -1 ;  /* 0xbf800000070c0423 */ /* 0x002fc80000000000 */
[----:B------:R-:W-:-:S04]  /*bc10*/  @P0 FADD.FTZ R13, -R12, -RZ ;  /* 0x800000ff0c0d0221 */ /* 0x000fc80000010100 */
[----:B------:R-:W-:-:S04]  /*bc20*/  @P0 FFMA R0, R0, R13, R0 ;  /* 0x0000000d00000223 */ /* 0x000fc80000000000 */
[----:B------:R-:W-:Y:S01]  /*bc30*/  @P0 FFMA R6, R0, 1.84467440737095516160e+19, RZ ;  /* 0x5f80000000060823 */ /* 0x000fe200000000ff */
[----:B------:R-:W-:Y:S06]  /*bc40*/  BRA `(.L_x_149) ;  /* 0x0000000000887947 */ /* 0x000fec0003800000 */
.L_x_148:
[----:B------:R-:W-:-:S05]  /*bc50*/  VIADD R24, R21, 0xffffff03 ;  /* 0xffffff0315187836 */ /* 0x000fca0000000000 */
[----:B------:R-:W-:-:S13]  /*bc60*/  ISETP.GT.U32.AND P0, PT, R24, 0x1, PT ;  /* 0x000000011800780c */ /* 0x000fda0003f04070 */
[----:B------:R-:W-:Y:S05]  /*bc70*/  @P0 BRA `(.L_x_150) ;  /* 0x0000000000780947 */ /* 0x000fea0003800000 */
[----:B------:R-:W-:Y:S01]  /*bc80*/  LOP3.LUT R0, R3, 0x7fffff, RZ, 0xc0, !PT ;  /* 0x007fffff03007812 */ /* 0x000fe200078ec0ff */
[----:B------:R-:W-:-:S03]  /*bc90*/  IMAD.MOV.U32 R13, RZ, RZ, 0x3 ;  /* 0x00000003ff0d7424 */ /* 0x000fc600078e00ff */
[----:B------:R-:W-:Y:S02]  /*bca0*/  LOP3.LUT R0, R0, 0x3f800000, RZ, 0xfc, !PT ;  /* 0x3f80000000007812 */ /* 0x000fe400078efcff */
[----:B------:R-:W-:Y:S02]  /*bcb0*/  SHF.L.U32 R13, R13, R24, RZ ;  /* 0x000000180d0d7219 */ /* 0x000fe400000006ff */
[----:B------:R-:W1:Y:S02]  /*bcc0*/  MUFU.RCP R7, R0 ;  /* 0x0000000000077308 */ /* 0x000e640000001000 */
[----:B-1----:R-:W-:-:S04]  /*bcd0*/  FFMA R6, R0, R7, -1 ;  /* 0xbf80000000067423 */ /* 0x002fc80000000007 */
[----:B------:R-:W-:-:S04]  /*bce0*/  FADD.FTZ R6, -R6, -RZ ;  /* 0x800000ff06067221 */ /* 0x000fc80000010100 */
[CCC-:B------:R-:W-:Y:S01]  /*bcf0*/  FFMA.RM R12, R7.reuse, R6.reuse, R7.reuse ;  /* 0x00000006070c7223 */ /* 0x1c0fe20000004007 */
[----:B------:R-:W-:-:S04]  /*bd00*/  FFMA.RP R7, R7, R6, R7 ;  /* 0x0000000607077223 */ /* 0x000fc80000008007 */
[C---:B------:R-:W-:Y:S02]  /*bd10*/  LOP3.LUT R6, R12.reuse, 0x7fffff, RZ, 0xc0, !PT ;  /* 0x007fffff0c067812 */ /* 0x040fe400078ec0ff */
[----:B------:R-:W-:Y:S02]  /*bd20*/  FSETP.NEU.FTZ.AND P0, PT, R12, R7, PT ;  /* 0x000000070c00720b */ /* 0x000fe40003f1d000 */
[----:B------:R-:W-:Y:S02]  /*bd30*/  LOP3.LUT R6, R6, 0x800000, RZ, 0xfc, !PT ;  /* 0x0080000006067812 */ /* 0x000fe400078efcff */
[----:B------:R-:W-:Y:S02]  /*bd40*/  SEL R7, RZ, 0xffffffff, !P0 ;  /* 0xffffffffff077807 */ /* 0x000fe40004000000 */
[----:B------:R-:W-:Y:S02]  /*bd50*/  LOP3.LUT R13, R13, R6, RZ, 0xc0, !PT ;  /* 0x000000060d0d7212 */ /* 0x000fe400078ec0ff */
[----:B------:R-:W-:-:S02]  /*bd60*/  IADD3 R7, -R7, RZ, RZ ;  /* 0x000000ff07077210 */ /* 0x000fc40007ffe1ff */
[-C--:B------:R-:W-:Y:S02]  /*bd70*/  SHF.R.U32.HI R13, RZ, R24.reuse, R13 ;  /* 0x00000018ff0d7219 */ /* 0x080fe4000001160d */
[--C-:B------:R-:W-:Y:S01]  /*bd80*/  LOP3.LUT P1, RZ, R7, R24, R6.reuse, 0xf8, !PT ;  /* 0x0000001807ff7212 */ /* 0x100fe2000782f806 */
[----:B------:R-:W-:Y:S01]  /*bd90*/  VIADD R7, R21, 0xffffff04 ;  /* 0xffffff0415077836 */ /* 0x000fe20000000000 */
[C---:B------:R-:W-:Y:S02]  /*bda0*/  LOP3.LUT P0, RZ, R13.reuse, 0x1, RZ, 0xc0, !PT ;  /* 0x000000010dff7812 */ /* 0x040fe4000780c0ff */
[----:B------:R-:W-:Y:S02]  /*bdb0*/  LOP3.LUT P2, RZ, R13, 0x2, RZ, 0xc0, !PT ;  /* 0x000000020dff7812 */ /* 0x000fe4000784c0ff */
[----:B------:R-:W-:Y:S02]  /*bdc0*/  SHF.R.U32.HI R6, RZ, R7, R6 ;  /* 0x00000007ff067219 */ /* 0x000fe40000011606 */
[----:B------:R-:W-:-:S02]  /*bdd0*/  PLOP3.LUT P0, PT, P0, P1, P2, 0xe0, 0x0 ;  /* 0x000000000000781c */ /* 0x000fc40000703c20 */
[----:B------:R-:W-:Y:S02]  /*bde0*/  LOP3.LUT P1, RZ, R3, 0x7fffff, RZ, 0xc0, !PT ;  /* 0x007fffff03ff7812 */ /* 0x000fe4000782c0ff */
[----:B------:R-:W-:-:S05]  /*bdf0*/  SEL R0, RZ, 0x1, !P0 ;  /* 0x00000001ff007807 */ /* 0x000fca0004000000 */
[----:B------:R-:W-:-:S05]  /*be00*/  IMAD.MOV R0, RZ, RZ, -R0 ;  /* 0x000000ffff007224 */ /* 0x000fca00078e0a00 */
[----:B------:R-:W-:-:S13]  /*be10*/  ISETP.GE.AND P0, PT, R0, RZ, PT ;  /* 0x000000ff0000720c */ /* 0x000fda0003f06270 */
[----:B------:R-:W-:-:S05]  /*be20*/  @!P0 IADD3 R6, R6, 0x1, RZ ;  /* 0x0000000106068810 */ /* 0x000fca0007ffe0ff */
[----:B------:R-:W-:-:S05]  /*be30*/  @!P1 IMAD.SHL.U32 R6, R6, 0x2, RZ ;  /* 0x0000000206069824 */ /* 0x000fca00078e00ff */
[----:B------:R-:W-:Y:S01]  /*be40*/  LOP3.LUT R6, R6, 0x80000000, R3, 0xf8, !PT ;  /* 0x8000000006067812 */ /* 0x000fe200078ef803 */
[----:B------:R-:W-:Y:S06]  /*be50*/  BRA `(.L_x_149) ;  /* 0x0000000000047947 */ /* 0x000fec0003800000 */
.L_x_150:
[----:B------:R1:W2:Y:S02]  /*be60*/  MUFU.RCP R6, R3 ;  /* 0x0000000300067308 */ /* 0x0002a40000001000 */
.L_x_149:
[----:B------:R-:W-:Y:S05]  /*be70*/  BSYNC B2 ;  /* 0x0000000000027941 */ /* 0x000fea0003800000 */
.L_x_147:
[----:B--2---:R-:W-:Y:S01]  /*be80*/  IMAD.MOV.U32 R0, RZ, RZ, R6 ;  /* 0x000000ffff007224 */ /* 0x004fe200078e0006 */
[----:B------:R-:W-:Y:S01]  /*be90*/  MOV R6, R14 ;  /* 0x0000000e00067202 */ /* 0x000fe20000000f00 */
[----:B------:R-:W-:-:S04]  /*bea0*/  IMAD.MOV.U32 R7, RZ, RZ, 0x0 ;  /* 0x00000000ff077424 */ /* 0x000fc800078e00ff */
[----:B-1----:R-:W-:Y:S05]  /*beb0*/  RET.REL.NODEC R6 `(_ZN7cutlass13device_kernelINS_4fmha6kernel28FmhaKernelTmaWarpSpecializedINS1_10collective30FmhaMainloopTmaWarpSpecializedINS_10bfloat16_tEffN4cute5tupleIJNS7_1CILi128EEENS9_ILi64EEENS9_ILi80EEEEEENS8_IJiNS9_ILi1EEENS8_IJiiEEEEEESG_SG_NS4_12CausalFusionEJNS2_6OptionILNS2_3TagE0ENS9_ILb1EEEEENSI_ILSJ_2ESK_EEEEENS4_15FmhaFwdEpilogueIS6_fNS8_IJSB_SC_SB_EEEEENS2_23PersistentTileSchedulerEJSL_SM_EEEEEvNT_6ParamsE) ;  /* 0xffffff4006507950 */ /* 0x002fea0003c3ffff */
.L_x_151:
[----:B------:R-:W-:-:S00]  /*bec0*/  BRA `(.L_x_151) ;  /* 0xfffffffc00fc7947 */ /* 0x000fc0000383ffff */
[----:B------:R-:W-:-:S00]  /*bed0*/  NOP ;  /* 0x0000000000007918 */ /* 0x000fc00000000000 */
        /* <DEDUP_REMOVED lines=10> */
.L_x_152:


//--------------------- .nv.global.init           --------------------------
	.section	.nv.global.init,"aw",@progbits
.nv.global.init:
	.type		$str$24,@object
	.size		$str$24,($str$25 - $str$24)
$str$24:
        /*0000*/ 	.byte	0x28, 0x61, 0x64, 0x64, 0x72, 0x65, 0x73, 0x73, 0x20, 0x26, 0x20, 0x6d, 0x61, 0x73, 0x6b, 0x29
        /*0010*/ 	.byte	0x20, 0x3d, 0x3d, 0x20, 0x30, 0x00
	.type		$str$25,@object
	.size		$str$25,(__unnamed_1 - $str$25)
$str$25:
        /*0016*/ 	.byte	0x2f, 0x74, 0x6d, 0x70, 0x2f, 0x63, 0x75, 0x74, 0x6c, 0x61, 0x73, 0x73, 0x5f, 0x73, 0x77, 0x65
        /*0026*/ 	.byte	0x65, 0x70, 0x5f, 0x73, 0x72, 0x63, 0x2f, 0x69, 0x6e, 0x63, 0x6c, 0x75, 0x64, 0x65, 0x2f, 0x63
        /*0036*/ 	.byte	0x75, 0x74, 0x65, 0x2f, 0x70, 0x6f, 0x69, 0x6e, 0x74, 0x65, 0x72, 0x5f, 0x66, 0x6c, 0x61, 0x67
        /*0046*/ 	.byte	0x67, 0x65, 0x64, 0x2e, 0x68, 0x70, 0x70, 0x00
	.type		__unnamed_1,@object
	.size		__unnamed_1,(__unnamed_2 - __unnamed_1)
__unnamed_1:
        /*004e*/ 	.byte	0x61, 0x75, 0x74, 0x6f, 0x20, 0x63, 0x75, 0x74, 0x65, 0x3a, 0x3a, 0x61, 0x73, 0x5f, 0x70, 0x6f
        /* <DEDUP_REMOVED lines=27> */
        /*020e*/ 	.byte	0x31, 0x30, 0x32, 0x34, 0x3e, 0x3e, 0x3e, 0x3e, 0x3e, 0x5d, 0x00
	.type		__unnamed_2,@object
	.size		__unnamed_2,(.L_1 - __unnamed_2)
__unnamed_2:
        /* <DEDUP_REMOVED lines=29> */
.L_1:


//--------------------- .nv.shared._ZN7cutlass13device_kernelINS_4fmha6kernel28FmhaKernelTmaWarpSpecializedINS1_10collective30FmhaMainloopTmaWarpSpecializedINS_10bfloat16_tEffN4cute5tupleIJNS7_1CILi128EEENS9_ILi64EEENS9_ILi80EEEEEENS8_IJiNS9_ILi1EEENS8_IJiiEEEEEESG_SG_NS4_12CausalFusionEJNS2_6OptionILNS2_3TagE0ENS9_ILb1EEEEENSI_ILSJ_2ESK_EEEEENS4_15FmhaFwdEpilogueIS6_fNS8_IJSB_SC_SB_EEEEENS2_23PersistentTileSchedulerEJSL_SM_EEEEEvNT_6ParamsE --------------------------
	.section	.nv.shared._ZN7cutlass13device_kernelINS_4fmha6kernel28FmhaKernelTmaWarpSpecializedINS1_10collective30FmhaMainloopTmaWarpSpecializedINS_10bfloat16_tEffN4cute5tupleIJNS7_1CILi128EEENS9_ILi64EEENS9_ILi80EEEEEENS8_IJiNS9_ILi1EEENS8_IJiiEEEEEESG_SG_NS4_12CausalFusionEJNS2_6OptionILNS2_3TagE0ENS9_ILb1EEEEENSI_ILSJ_2ESK_EEEEENS4_15FmhaFwdEpilogueIS6_fNS8_IJSB_SC_SB_EEEEENS2_23PersistentTileSchedulerEJSL_SM_EEEEEvNT_6ParamsE,"aw",@nobits
	.sectionflags	@""
	.align	16
	.zero		1024


//--------------------- .nv.shared.reserved.0     --------------------------
	.section	.nv.shared.reserved.0,"aw",@nobits
	.weak		__nv_reservedSMEM_offset_0_alias
	.size		__nv_reservedSMEM_offset_0_alias, 0, 0
	.other		__nv_reservedSMEM_offset_0_alias,@"STO_CUDA_RESERVED_SHARED STV_DEFAULT"
__nv_reservedSMEM_offset_0_alias:
	.zero		0


//--------------------- .nv.global                --------------------------
	.section	.nv.global,"aw",@nobits
.nv.global:
	.type		_ZN39_INTERNAL_536409b4_4_k_cu_1216b2d0_33214cute1_E,@object
	.size		_ZN39_INTERNAL_536409b4_4_k_cu_1216b2d0_33214cute1_E,(_ZN39_INTERNAL_536409b4_4_k_cu_1216b2d0_33214cuda3std3__45__cpo6cbeginE - _ZN39_INTERNAL_536409b4_4_k_cu_1216b2d0_33214cute1_E)
_ZN39_INTERNAL_536409b4_4_k_cu_1216b2d0_33214cute1_E:
	.zero		1
	.type		_ZN39_INTERNAL_536409b4_4_k_cu_1216b2d0_33214cuda3std3__45__cpo6cbeginE,@object
	.size		_ZN39_INTERNAL_536409b4_4_k_cu_1216b2d0_33214cuda3std3__45__cpo6cbeginE,(_ZN39_INTERNAL_536409b4_4_k_cu_1216b2d0_33214cuda3std3__48in_placeE - _ZN39_INTERNAL_536409b4_4_k_cu_1216b2d0_33214cuda3std3__45__cpo6cbeginE)
_ZN39_INTERNAL_536409b4_4_k_cu_1216b2d0_33214cuda3std3__45__cpo6cbeginE:
	.zero		1
	.type		_ZN39_INTERNAL_536409b4_4_k_cu_1216b2d0_33214cuda3std3__48in_placeE,@object
	.size		_ZN39_INTERNAL_536409b4_4_k_cu_1216b2d0_33214cuda3std3__48in_placeE,(_ZN39_INTERNAL_536409b4_4_k_cu_1216b2d0_33214cuda3std6ranges3__45__cpo9iter_moveE - _ZN39_INTERNAL_536409b4_4_k_cu_1216b2d0_33214cuda3std3__48in_placeE)
_ZN39_INTERNAL_536409b4_4_k_cu_1216b2d0_33214cuda3std3__48in_placeE:
	.zero		1
	.type		_ZN39_INTERNAL_536409b4_4_k_cu_1216b2d0_33214cuda3std6ranges3__45__cpo9iter_moveE,@object
	.size		_ZN39_INTERNAL_536409b4_4_k_cu_1216b2d0_33214cuda3std6ranges3__45__cpo9iter_moveE,(_ZN39_INTERNAL_536409b4_4_k_cu_1216b2d0_33214cuda3std3__45__cpo5beginE - _ZN39_INTERNAL_536409b4_4_k_cu_1216b2d0_33214cuda3std6ranges3__45__cpo9iter_moveE)
_ZN39_INTERNAL_536409b4_4_k_cu_1216b2d0_33214cuda3std6ranges3__45__cpo9iter_moveE:
	.zero		1
	.type		_ZN39_INTERNAL_536409b4_4_k_cu_1216b2d0_33214cuda3std3__45__cpo5beginE,@object
	.size		_ZN39_INTERNAL_536409b4_4_k_cu_1216b2d0_33214cuda3std3__45__cpo5beginE,(_ZN39_INTERNAL_536409b4_4_k_cu_1216b2d0_33214cuda3std3__441_GLOBAL__N__536409b4_4_k_cu_1216b2d0_33216ignoreE - _ZN39_INTERNAL_536409b4_4_k_cu_1216b2d0_33214cuda3std3__45__cpo5beginE)
_ZN39_INTERNAL_536409b4_4_k_cu_1216b2d0_33214cuda3std3__45__cpo5beginE:
	.zero		1
	.type		_ZN39_INTERNAL_536409b4_4_k_cu_1216b2d0_33214cuda3std3__441_GLOBAL__N__536409b4_4_k_cu_1216b2d0_33216ignoreE,@object
	.size		_ZN39_INTERNAL_536409b4_4_k_cu_1216b2d0_33214cuda3std3__441_GLOBAL__N__536409b4_4_k_cu_1216b2d0_33216ignoreE,(_ZN39_INTERNAL_536409b4_4_k_cu_1216b2d0_33214cute7productE - _ZN39_INTERNAL_536409b4_4_k_cu_1216b2d0_33214cuda3std3__441_GLOBAL__N__536409b4_4_k_cu_1216b2d0_33216ignoreE)
_ZN39_INTERNAL_536409b4_4_k_cu_1216b2d0_33214cuda3std3__441_GLOBAL__N__536409b4_4_k_cu_1216b2d0_33216ignoreE:
	.zero		1
	.type		_ZN39_INTERNAL_536409b4_4_k_cu_1216b2d0_33214cute7productE,@object
	.size		_ZN39_INTERNAL_536409b4_4_k_cu_1216b2d0_33214cute7productE,(_ZN39_INTERNAL_536409b4_4_k_cu_1216b2d0_33214cuda3std3__45__cpo3endE - _ZN39_INTERNAL_536409b4_4_k_cu_1216b2d0_33214cute7productE)
_ZN39_INTERNAL_536409b4_4_k_cu_1216b2d0_33214cute7productE:
	.zero		1
	.type		_ZN39_INTERNAL_536409b4_4_k_cu_1216b2d0_33214cuda3std3__45__cpo3endE,@object
	.size		_ZN39_INTERNAL_536409b4_4_k_cu_1216b2d0_33214cuda3std3__45__cpo3endE,(_ZN39_INTERNAL_536409b4_4_k_cu_1216b2d0_33214cuda3std3__419piecewise_constructE - _ZN39_INTERNAL_536409b4_4_k_cu_1216b2d0_33214cuda3std3__45__cpo3endE)
_ZN39_INTERNAL_536409b4_4_k_cu_1216b2d0_33214cuda3std3__45__cpo3endE:
	.zero		1
	.type		_ZN39_INTERNAL_536409b4_4_k_cu_1216b2d0_33214cuda3std3__419piecewise_constructE,@object
	.size		_ZN39_INTERNAL_536409b4_4_k_cu_1216b2d0_33214cuda3std3__419piecewise_constructE,(_ZN39_INTERNAL_536409b4_4_k_cu_1216b2d0_33214cuda3std3__45__cpo4cendE - _ZN39_INTERNAL_536409b4_4_k_cu_1216b2d0_33214cuda3std3__419piecewise_constructE)
_ZN39_INTERNAL_536409b4_4_k_cu_1216b2d0_33214cuda3std3__419piecewise_constructE:
	.zero		1
	.type		_ZN39_INTERNAL_536409b4_4_k_cu_1216b2d0_33214cuda3std3__45__cpo4cendE,@object
	.size		_ZN39_INTERNAL_536409b4_4_k_cu_1216b2d0_33214cuda3std3__45__cpo4cendE,(_ZN39_INTERNAL_536409b4_4_k_cu_1216b2d0_33214cuda3std6ranges3__45__cpo4swapE - _ZN39_INTERNAL_536409b4_4_k_cu_1216b2d0_33214cuda3std3__45__cpo4cendE)
_ZN39_INTERNAL_536409b4_4_k_cu_1216b2d0_33214cuda3std3__45__cpo4cendE:
	.zero		1
	.type		_ZN39_INTERNAL_536409b4_4_k_cu_1216b2d0_33214cuda3std6ranges3__45__cpo4swapE,@object
	.size		_ZN39_INTERNAL_536409b4_4_k_cu_1216b2d0_33214cuda3std6ranges3__45__cpo4swapE,(.L_9 - _ZN39_INTERNAL_536409b4_4_k_cu_1216b2d0_33214cuda3std6ranges3__45__cpo4swapE)
_ZN39_INTERNAL_536409b4_4_k_cu_1216b2d0_33214cuda3std6ranges3__45__cpo4swapE:
	.zero		1
.L_9:


//--------------------- .nv.constant0._ZN7cutlass13device_kernelINS_4fmha6kernel28FmhaKernelTmaWarpSpecializedINS1_10collective30FmhaMainloopTmaWarpSpecializedINS_10bfloat16_tEffN4cute5tupleIJNS7_1CILi128EEENS9_ILi64EEENS9_ILi80EEEEEENS8_IJiNS9_ILi1EEENS8_IJiiEEEEEESG_SG_NS4_12CausalFusionEJNS2_6OptionILNS2_3TagE0ENS9_ILb1EEEEENSI_ILSJ_2ESK_EEEEENS4_15FmhaFwdEpilogueIS6_fNS8_IJSB_SC_SB_EEEEENS2_23PersistentTileSchedulerEJSL_SM_EEEEEvNT_6ParamsE --------------------------
	.section	.nv.constant0._ZN7cutlass13device_kernelINS_4fmha6kernel28FmhaKernelTmaWarpSpecializedINS1_10collective30FmhaMainloopTmaWarpSpecializedINS_10bfloat16_tEffN4cute5tupleIJNS7_1CILi128EEENS9_ILi64EEENS9_ILi80EEEEEENS8_IJiNS9_ILi1EEENS8_IJiiEEEEEESG_SG_NS4_12CausalFusionEJNS2_6OptionILNS2_3TagE0ENS9_ILb1EEEEENSI_ILSJ_2ESK_EEEEENS4_15FmhaFwdEpilogueIS6_fNS8_IJSB_SC_SB_EEEEENS2_23PersistentTileSchedulerEJSL_SM_EEEEEvNT_6ParamsE,"a",@progbits
	.sectionflags	@""
	.align	4
.nv.constant0._ZN7cutlass13device_kernelINS_4fmha6kernel28FmhaKernelTmaWarpSpecializedINS1_10collective30FmhaMainloopTmaWarpSpecializedINS_10bfloat16_tEffN4cute5tupleIJNS7_1CILi128EEENS9_ILi64EEENS9_ILi80EEEEEENS8_IJiNS9_ILi1EEENS8_IJiiEEEEEESG_SG_NS4_12CausalFusionEJNS2_6OptionILNS2_3TagE0ENS9_ILb1EEEEENSI_ILSJ_2ESK_EEEEENS4_15FmhaFwdEpilogueIS6_fNS8_IJSB_SC_SB_EEEEENS2_23PersistentTileSchedulerEJSL_SM_EEEEEvNT_6ParamsE:
	.zero		2688


//--------------------- SYMBOLS --------------------------

	.type		.nv.reservedSmem.offset0,@object
	.size		.nv.reservedSmem.offset0,0x4
	.type		__assertfail,@function
